	.target	sm_90a

	.elftype	@"ET_EXEC"


//--------------------- .note.nv.tkinfo           --------------------------
	.section	.note.nv.tkinfo,"",@"SHT_NOTE"
	.sectionflags	@"SHF_NOTE_NV_TKINFO"
	.tkinfo
        /*0018*/ 	.word	0x00000002
        /*0030*/ 	.string	""
        /*0030*/ 	.string	"ptxas"
        /*0030*/ 	.string	"Cuda compilation tools, release 13.0, V13.0.88"
        /*0030*/ 	.string	"Build cuda_13.0.r13.0/compiler.36424714_0"
        /*0030*/ 	.string	"-arch sm_90a -m 64 "



//--------------------- .note.nv.cuinfo           --------------------------
	.section	.note.nv.cuinfo,"",@"SHT_NOTE"
	.sectionflags	@"SHF_NOTE_NV_CUINFO"
        /*0018*/ 	.short	0x0002
        /*001a*/ 	.short	0x005a
        /*001c*/ 	.short	0x0082
	.zero		2


//--------------------- .nv.info                  --------------------------
	.section	.nv.info,"",@"SHT_CUDA_INFO"
	.align	4


	//----- nvinfo : EIATTR_REGCOUNT
	.align		4
        /*0000*/ 	.byte	0x04, 0x2f
        /*0002*/ 	.short	(.L_12 - .L_11)
	.align		4
.L_11:
        /*0004*/ 	.word	index@(_ZN7cutlass13device_kernelINS_4conv6kernel13ConvUniversalINS1_16ConvProblemShapeILNS1_8OperatorE2ELi2EEENS1_10collective14CollectiveConvINS1_46MainloopSm90TmaGmmaWarpSpecializedImplicitGemmILS5_2ELi14ELi2EN4cute5tupleIJNSA_1CILi1EEESD_SD_EEENS1_36KernelImplicitTmaWarpSpecializedSm90ELi1EEENSB_IJNSC_ILi64EEENSB_IJSH_EEESI_EEENS_6half_tESK_NSA_8TiledMMAINSA_8MMA_AtomIJNSA_4SM904GMMA25MMA_64x64x16_F32F16F16_SSILNSO_5MajorE1ELSQ_1ELNSO_7ScaleInE1ELSR_1EEEEEENSA_6LayoutISE_NSB_IJNSC_ILi0EEESV_SV_EEEEENSB_IJNSA_10UnderscoreESY_SY_EEEEENS7_6detail26Sm90ImplicitGemmTileTraitsINSA_13SM90_TMA_LOADENSA_14ComposedLayoutINSA_7SwizzleILi3ELi4ELi3EEENSA_18smem_ptr_flag_bitsILi16EEENSU_INSB_IJNSB_IJSH_SD_EEENSB_IJNSC_ILi8EEES1A_EEENSB_IJSD_NSC_ILi14EEEEEEEEENSB_IJNSB_IJSD_SV_EEENSB_IJSH_NSC_ILi512EEEEEENSB_IJSV_NSC_ILi4096EEEEEEEEEEEEEvEENS12_INSA_20SM90_TMA_LOAD_IM2COLES1M_vEEEENS_8epilogue10collective6detail29Sm90TmaWarpSpecializedAdapterINS1S_15DefaultEpilogueISK_NSB_IJlNSB_IJSD_llEEESV_EEES1X_NS1R_6thread17LinearCombinationISK_Li1EffLNS1Y_9ScaleType4KindE0ELNS_15FloatRoundStyleE2ESK_EENS_4gemm15EpilogueDefaultEEEEEvvEEEEvNT_6ParamsE)
        /*0008*/ 	.word	0x00000044


	//----- nvinfo : EIATTR_FRAME_SIZE
	.align		4
.L_12:
        /*000c*/ 	.byte	0x04, 0x11
        /*000e*/ 	.short	(.L_14 - .L_13)
	.align		4
.L_13:
        /*0010*/ 	.word	index@(_ZN7cutlass13device_kernelINS_4conv6kernel13ConvUniversalINS1_16ConvProblemShapeILNS1_8OperatorE2ELi2EEENS1_10collective14CollectiveConvINS1_46MainloopSm90TmaGmmaWarpSpecializedImplicitGemmILS5_2ELi14ELi2EN4cute5tupleIJNSA_1CILi1EEESD_SD_EEENS1_36KernelImplicitTmaWarpSpecializedSm90ELi1EEENSB_IJNSC_ILi64EEENSB_IJSH_EEESI_EEENS_6half_tESK_NSA_8TiledMMAINSA_8MMA_AtomIJNSA_4SM904GMMA25MMA_64x64x16_F32F16F16_SSILNSO_5MajorE1ELSQ_1ELNSO_7ScaleInE1ELSR_1EEEEEENSA_6LayoutISE_NSB_IJNSC_ILi0EEESV_SV_EEEEENSB_IJNSA_10UnderscoreESY_SY_EEEEENS7_6detail26Sm90ImplicitGemmTileTraitsINSA_13SM90_TMA_LOADENSA_14ComposedLayoutINSA_7SwizzleILi3ELi4ELi3EEENSA_18smem_ptr_flag_bitsILi16EEENSU_INSB_IJNSB_IJSH_SD_EEENSB_IJNSC_ILi8EEES1A_EEENSB_IJSD_NSC_ILi14EEEEEEEEENSB_IJNSB_IJSD_SV_EEENSB_IJSH_NSC_ILi512EEEEEENSB_IJSV_NSC_ILi4096EEEEEEEEEEEEEvEENS12_INSA_20SM90_TMA_LOAD_IM2COLES1M_vEEEENS_8epilogue10collective6detail29Sm90TmaWarpSpecializedAdapterINS1S_15DefaultEpilogueISK_NSB_IJlNSB_IJSD_llEEESV_EEES1X_NS1R_6thread17LinearCombinationISK_Li1EffLNS1Y_9ScaleType4KindE0ELNS_15FloatRoundStyleE2ESK_EENS_4gemm15EpilogueDefaultEEEEEvvEEEEvNT_6ParamsE)
        /*0014*/ 	.word	0x00000000


	//----- nvinfo : EIATTR_MIN_STACK_SIZE
	.align		4
.L_14:
        /*0018*/ 	.byte	0x04, 0x12
        /*001a*/ 	.short	(.L_16 - .L_15)
	.align		4
.L_15:
        /*001c*/ 	.word	index@(_ZN7cutlass13device_kernelINS_4conv6kernel13ConvUniversalINS1_16ConvProblemShapeILNS1_8OperatorE2ELi2EEENS1_10collective14CollectiveConvINS1_46MainloopSm90TmaGmmaWarpSpecializedImplicitGemmILS5_2ELi14ELi2EN4cute5tupleIJNSA_1CILi1EEESD_SD_EEENS1_36KernelImplicitTmaWarpSpecializedSm90ELi1EEENSB_IJNSC_ILi64EEENSB_IJSH_EEESI_EEENS_6half_tESK_NSA_8TiledMMAINSA_8MMA_AtomIJNSA_4SM904GMMA25MMA_64x64x16_F32F16F16_SSILNSO_5MajorE1ELSQ_1ELNSO_7ScaleInE1ELSR_1EEEEEENSA_6LayoutISE_NSB_IJNSC_ILi0EEESV_SV_EEEEENSB_IJNSA_10UnderscoreESY_SY_EEEEENS7_6detail26Sm90ImplicitGemmTileTraitsINSA_13SM90_TMA_LOADENSA_14ComposedLayoutINSA_7SwizzleILi3ELi4ELi3EEENSA_18smem_ptr_flag_bitsILi16EEENSU_INSB_IJNSB_IJSH_SD_EEENSB_IJNSC_ILi8EEES1A_EEENSB_IJSD_NSC_ILi14EEEEEEEEENSB_IJNSB_IJSD_SV_EEENSB_IJSH_NSC_ILi512EEEEEENSB_IJSV_NSC_ILi4096EEEEEEEEEEEEEvEENS12_INSA_20SM90_TMA_LOAD_IM2COLES1M_vEEEENS_8epilogue10collective6detail29Sm90TmaWarpSpecializedAdapterINS1S_15DefaultEpilogueISK_NSB_IJlNSB_IJSD_llEEESV_EEES1X_NS1R_6thread17LinearCombinationISK_Li1EffLNS1Y_9ScaleType4KindE0ELNS_15FloatRoundStyleE2ESK_EENS_4gemm15EpilogueDefaultEEEEEvvEEEEvNT_6ParamsE)
        /*0020*/ 	.word	0x00000000
.L_16:


//--------------------- .nv.compat                --------------------------
	.section	.nv.compat,"",@"SHT_CUDA_COMPAT_INFO"
	.align	4
        /*0000*/ 	.byte	0x02, 0x09, 0x01, 0x00, 0x02, 0x02, 0x04, 0x00, 0x02, 0x05, 0x05, 0x00, 0x03, 0x07, 0x01, 0x01
        /*0010*/ 	.byte	0x02, 0x03, 0x01, 0x00, 0x02, 0x06, 0x01, 0x00, 0x04, 0x0b, 0x08, 0x00, 0x00, 0x00, 0x00, 0x00
        /*0020*/ 	.byte	0x00, 0x00, 0x00, 0x00


//--------------------- .nv.info._ZN7cutlass13device_kernelINS_4conv6kernel13ConvUniversalINS1_16ConvProblemShapeILNS1_8OperatorE2ELi2EEENS1_10collective14CollectiveConvINS1_46MainloopSm90TmaGmmaWarpSpecializedImplicitGemmILS5_2ELi14ELi2EN4cute5tupleIJNSA_1CILi1EEESD_SD_EEENS1_36KernelImplicitTmaWarpSpecializedSm90ELi1EEENSB_IJNSC_ILi64EEENSB_IJSH_EEESI_EEENS_6half_tESK_NSA_8TiledMMAINSA_8MMA_AtomIJNSA_4SM904GMMA25MMA_64x64x16_F32F16F16_SSILNSO_5MajorE1ELSQ_1ELNSO_7ScaleInE1ELSR_1EEEEEENSA_6LayoutISE_NSB_IJNSC_ILi0EEESV_SV_EEEEENSB_IJNSA_10UnderscoreESY_SY_EEEEENS7_6detail26Sm90ImplicitGemmTileTraitsINSA_13SM90_TMA_LOADENSA_14ComposedLayoutINSA_7SwizzleILi3ELi4ELi3EEENSA_18smem_ptr_flag_bitsILi16EEENSU_INSB_IJNSB_IJSH_SD_EEENSB_IJNSC_ILi8EEES1A_EEENSB_IJSD_NSC_ILi14EEEEEEEEENSB_IJNSB_IJSD_SV_EEENSB_IJSH_NSC_ILi512EEEEEENSB_IJSV_NSC_ILi4096EEEEEEEEEEEEEvEENS12_INSA_20SM90_TMA_LOAD_IM2COLES1M_vEEEENS_8epilogue10collective6detail29Sm90TmaWarpSpecializedAdapterINS1S_15DefaultEpilogueISK_NSB_IJlNSB_IJSD_llEEESV_EEES1X_NS1R_6thread17LinearCombinationISK_Li1EffLNS1Y_9ScaleType4KindE0ELNS_15FloatRoundStyleE2ESK_EENS_4gemm15EpilogueDefaultEEEEEvvEEEEvNT_6ParamsE --------------------------
	.section	.nv.info._ZN7cutlass13device_kernelINS_4conv6kernel13ConvUniversalINS1_16ConvProblemShapeILNS1_8OperatorE2ELi2EEENS1_10collective14CollectiveConvINS1_46MainloopSm90TmaGmmaWarpSpecializedImplicitGemmILS5_2ELi14ELi2EN4cute5tupleIJNSA_1CILi1EEESD_SD_EEENS1_36KernelImplicitTmaWarpSpecializedSm90ELi1EEENSB_IJNSC_ILi64EEENSB_IJSH_EEESI_EEENS_6half_tESK_NSA_8TiledMMAINSA_8MMA_AtomIJNSA_4SM904GMMA25MMA_64x64x16_F32F16F16_SSILNSO_5MajorE1ELSQ_1ELNSO_7ScaleInE1ELSR_1EEEEEENSA_6LayoutISE_NSB_IJNSC_ILi0EEESV_SV_EEEEENSB_IJNSA_10UnderscoreESY_SY_EEEEENS7_6detail26Sm90ImplicitGemmTileTraitsINSA_13SM90_TMA_LOADENSA_14ComposedLayoutINSA_7SwizzleILi3ELi4ELi3EEENSA_18smem_ptr_flag_bitsILi16EEENSU_INSB_IJNSB_IJSH_SD_EEENSB_IJNSC_ILi8EEES1A_EEENSB_IJSD_NSC_ILi14EEEEEEEEENSB_IJNSB_IJSD_SV_EEENSB_IJSH_NSC_ILi512EEEEEENSB_IJSV_NSC_ILi4096EEEEEEEEEEEEEvEENS12_INSA_20SM90_TMA_LOAD_IM2COLES1M_vEEEENS_8epilogue10collective6detail29Sm90TmaWarpSpecializedAdapterINS1S_15DefaultEpilogueISK_NSB_IJlNSB_IJSD_llEEESV_EEES1X_NS1R_6thread17LinearCombinationISK_Li1EffLNS1Y_9ScaleType4KindE0ELNS_15FloatRoundStyleE2ESK_EENS_4gemm15EpilogueDefaultEEEEEvvEEEEvNT_6ParamsE,"",@"SHT_CUDA_INFO"
	.sectionflags	@""
	.align	4


	//----- nvinfo : EIATTR_CUDA_API_VERSION
	.align		4
        /*0000*/ 	.byte	0x04, 0x37
        /*0002*/ 	.short	(.L_18 - .L_17)
.L_17:
        /*0004*/ 	.word	0x00000082


	//----- nvinfo : EIATTR_KPARAM_INFO
	.align		4
.L_18:
        /*0008*/ 	.byte	0x04, 0x17
        /*000a*/ 	.short	(.L_20 - .L_19)
.L_19:
        /*000c*/ 	.word	0x00000000
        /*0010*/ 	.short	0x0000
        /*0012*/ 	.short	0x0070
        /*0014*/ 	.byte	0x00, 0xf0, 0x01, 0x0e


	//----- nvinfo : EIATTR_SPARSE_MMA_MASK
	.align		4
.L_20:
        /*0018*/ 	.byte	0x03, 0x50
        /*001a*/ 	.short	0x0000


	//----- nvinfo : EIATTR_MAXREG_COUNT
	.align		4
        /*001c*/ 	.byte	0x03, 0x1b
        /*001e*/ 	.short	0x00ff


	//----- nvinfo : EIATTR_NUM_BARRIERS
	.align		4
        /*0020*/ 	.byte	0x02, 0x4c
        /*0022*/ 	.byte	0x01
	.zero		1


	//----- nvinfo : EIATTR_MERCURY_ISA_VERSION
	.align		4
        /*0024*/ 	.byte	0x03, 0x5f
        /*0026*/ 	.short	0x0101


	//----- nvinfo : EIATTR_COOP_GROUP_MASK_REGIDS
	.align		4
        /*0028*/ 	.byte	0x04, 0x29
        /*002a*/ 	.short	(.L_22 - .L_21)


	//   ....[0]....
.L_21:
        /*002c*/ 	.word	0xffffffff


	//   ....[1]....
        /*0030*/ 	.word	0xffffffff


	//   ....[2]....
        /*0034*/ 	.word	0xffffffff


	//----- nvinfo : EIATTR_COOP_GROUP_INSTR_OFFSETS
	.align		4
.L_22:
        /*0038*/ 	.byte	0x04, 0x28
        /*003a*/ 	.short	(.L_24 - .L_23)


	//   ....[0]....
.L_23:
        /*003c*/ 	.word	0x00000060


	//   ....[1]....
        /*0040*/ 	.word	0x00000070


	//   ....[2]....
        /*0044*/ 	.word	0x00000130


	//----- nvinfo : EIATTR_MBARRIER_INSTR_OFFSETS
	.align		4
.L_24:
        /*0048*/ 	.byte	0x04, 0x39
        /*004a*/ 	.short	(.L_26 - .L_25)


	//   ....[0]....
.L_25:
        /*004c*/ 	.word	0x00000270
        /*0050*/ 	.word	0x000000ff
        /*0054*/ 	.word	0x00038000
        /*0058*/ 	.short	0x0100
        /*005a*/ 	.byte	0x08
	.zero		1


	//   ....[1]....
        /*005c*/ 	.word	0x00000280
        /*0060*/ 	.word	0x000000ff
        /*0064*/ 	.word	0x00038070
        /*0068*/ 	.short	0x0100
        /*006a*/ 	.byte	0x08
	.zero		1


	//   ....[2]....
        /*006c*/ 	.word	0x00000290
        /*0070*/ 	.word	0x000000ff
        /*0074*/ 	.word	0x00038008
        /*0078*/ 	.short	0x0100
        /*007a*/ 	.byte	0x08
	.zero		1


	//   ....[3]....
        /*007c*/ 	.word	0x000002a0
        /*0080*/ 	.word	0x000000ff
        /*0084*/ 	.word	0x00038078
        /*0088*/ 	.short	0x0100
        /*008a*/ 	.byte	0x08
	.zero		1


	//   ....[4]....
        /*008c*/ 	.word	0x000002b0
        /*0090*/ 	.word	0x000000ff
        /*0094*/ 	.word	0x00038010
        /*0098*/ 	.short	0x0100
        /*009a*/ 	.byte	0x08
	.zero		1


	//   ....[5]....
        /*009c*/ 	.word	0x000002c0
        /*00a0*/ 	.word	0x000000ff
        /*00a4*/ 	.word	0x00038080
        /*00a8*/ 	.short	0x0100
        /*00aa*/ 	.byte	0x08
	.zero		1


	//   ....[6]....
        /*00ac*/ 	.word	0x000002d0
        /*00b0*/ 	.word	0x000000ff
        /*00b4*/ 	.word	0x00038018
        /*00b8*/ 	.short	0x0100
        /*00ba*/ 	.byte	0x08
	.zero		1


	//   ....[7]....
        /*00bc*/ 	.word	0x000002e0
        /*00c0*/ 	.word	0x000000ff
        /*00c4*/ 	.word	0x00038088
        /*00c8*/ 	.short	0x0100
        /*00ca*/ 	.byte	0x08
	.zero		1


	//   ....[8]....
        /*00cc*/ 	.word	0x000002f0
        /*00d0*/ 	.word	0x000000ff
        /*00d4*/ 	.word	0x00038020
        /*00d8*/ 	.short	0x0100
        /*00da*/ 	.byte	0x08
	.zero		1


	//   ....[9]....
        /*00dc*/ 	.word	0x00000300
        /*00e0*/ 	.word	0x000000ff
        /*00e4*/ 	.word	0x00038090
        /*00e8*/ 	.short	0x0100
        /*00ea*/ 	.byte	0x08
	.zero		1


	//   ....[10]....
        /*00ec*/ 	.word	0x00000310
        /*00f0*/ 	.word	0x000000ff
        /*00f4*/ 	.word	0x00038028
        /*00f8*/ 	.short	0x0100
        /*00fa*/ 	.byte	0x08
	.zero		1


	//   ....[11]....
        /*00fc*/ 	.word	0x00000320
        /*0100*/ 	.word	0x000000ff
        /*0104*/ 	.word	0x00038098
        /*0108*/ 	.short	0x0100
        /*010a*/ 	.byte	0x08
	.zero		1


	//   ....[12]....
        /*010c*/ 	.word	0x00000330
        /*0110*/ 	.word	0x000000ff
        /*0114*/ 	.word	0x00038030
        /*0118*/ 	.short	0x0100
        /*011a*/ 	.byte	0x08
	.zero		1


	//   ....[13]....
        /*011c*/ 	.word	0x00000340
        /*0120*/ 	.word	0x000000ff
        /*0124*/ 	.word	0x000380a0
        /*0128*/ 	.short	0x0100
        /*012a*/ 	.byte	0x08
	.zero		1


	//   ....[14]....
        /*012c*/ 	.word	0x00000350
        /*0130*/ 	.word	0x000000ff
        /*0134*/ 	.word	0x00038038
        /*0138*/ 	.short	0x0100
        /*013a*/ 	.byte	0x08
	.zero		1


	//   ....[15]....
        /*013c*/ 	.word	0x00000360
        /*0140*/ 	.word	0x000000ff
        /*0144*/ 	.word	0x000380a8
        /*0148*/ 	.short	0x0100
        /*014a*/ 	.byte	0x08
	.zero		1


	//   ....[16]....
        /*014c*/ 	.word	0x00000370
        /*0150*/ 	.word	0x000000ff
        /*0154*/ 	.word	0x00038040
        /*0158*/ 	.short	0x0100
        /*015a*/ 	.byte	0x08
	.zero		1


	//   ....[17]....
        /*015c*/ 	.word	0x00000380
        /*0160*/ 	.word	0x000000ff
        /*0164*/ 	.word	0x000380b0
        /*0168*/ 	.short	0x0100
        /*016a*/ 	.byte	0x08
	.zero		1


	//   ....[18]....
        /*016c*/ 	.word	0x00000390
        /*0170*/ 	.word	0x000000ff
        /*0174*/ 	.word	0x00038048
        /*0178*/ 	.short	0x0100
        /*017a*/ 	.byte	0x08
	.zero		1


	//   ....[19]....
        /*017c*/ 	.word	0x000003a0
        /*0180*/ 	.word	0x000000ff
        /*0184*/ 	.word	0x000380b8
        /*0188*/ 	.short	0x0100
        /*018a*/ 	.byte	0x08
	.zero		1


	//   ....[20]....
        /*018c*/ 	.word	0x000003b0
        /*0190*/ 	.word	0x000000ff
        /*0194*/ 	.word	0x00038050
        /*0198*/ 	.short	0x0100
        /*019a*/ 	.byte	0x08
	.zero		1


	//   ....[21]....
        /*019c*/ 	.word	0x000003c0
        /*01a0*/ 	.word	0x000000ff
        /*01a4*/ 	.word	0x000380c0
        /*01a8*/ 	.short	0x0100
        /*01aa*/ 	.byte	0x08
	.zero		1


	//   ....[22]....
        /*01ac*/ 	.word	0x000003d0
        /*01b0*/ 	.word	0x000000ff
        /*01b4*/ 	.word	0x00038058
        /*01b8*/ 	.short	0x0100
        /*01ba*/ 	.byte	0x08
	.zero		1


	//   ....[23]....
        /*01bc*/ 	.word	0x000003e0
        /*01c0*/ 	.word	0x000000ff
        /*01c4*/ 	.word	0x000380c8
        /*01c8*/ 	.short	0x0100
        /*01ca*/ 	.byte	0x08
	.zero		1


	//   ....[24]....
        /*01cc*/ 	.word	0x000003f0
        /*01d0*/ 	.word	0x000000ff
        /*01d4*/ 	.word	0x00038060
        /*01d8*/ 	.short	0x0100
        /*01da*/ 	.byte	0x08
	.zero		1


	//   ....[25]....
        /*01dc*/ 	.word	0x00000400
        /*01e0*/ 	.word	0x000000ff
        /*01e4*/ 	.word	0x000380d0
        /*01e8*/ 	.short	0x0100
        /*01ea*/ 	.byte	0x08
	.zero		1


	//   ....[26]....
        /*01ec*/ 	.word	0x00000410
        /*01f0*/ 	.word	0x000000ff
        /*01f4*/ 	.word	0x00038068
        /*01f8*/ 	.short	0x0100
        /*01fa*/ 	.byte	0x08
	.zero		1


	//   ....[27]....
        /*01fc*/ 	.word	0x00000420
        /*0200*/ 	.word	0x000000ff
        /*0204*/ 	.word	0x000380d8
        /*0208*/ 	.short	0x0100
        /*020a*/ 	.byte	0x08
	.zero		1


	//   ....[28]....
        /*020c*/ 	.word	0x00000d70
        /*0210*/ 	.word	0x00000008
        /*0214*/ 	.word	0x00038000
        /*0218*/ 	.short	0x010a
        /*021a*/ 	.byte	0x3f
	.zero		1


	//   ....[29]....
        /*021c*/ 	.word	0x000010d0
        /*0220*/ 	.word	0x00000009
        /*0224*/ 	.word	0x00038000
        /*0228*/ 	.short	0x010a
        /*022a*/ 	.byte	0x3f
	.zero		1


	//   ....[30]....
        /*022c*/ 	.word	0x000012f0
        /*0230*/ 	.word	0x000000ff
        /*0234*/ 	.word	0x00000000
        /*0238*/ 	.short	0x0101
        /*023a*/ 	.byte	0x06
	.zero		1


	//   ....[31]....
        /*023c*/ 	.word	0x00001510
        /*0240*/ 	.word	0x00000007
        /*0244*/ 	.word	0x00000000
        /*0248*/ 	.short	0x0101
        /*024a*/ 	.byte	0x3f
	.zero		1


	//   ....[32]....
        /*024c*/ 	.word	0x00003da0
        /*0250*/ 	.word	0x00000005
        /*0254*/ 	.word	0x00038070
        /*0258*/ 	.short	0x010a
        /*025a*/ 	.byte	0x3f
	.zero		1


	//   ....[33]....
        /*025c*/ 	.word	0x00004360
        /*0260*/ 	.word	0x00000002
        /*0264*/ 	.word	0x00000000
        /*0268*/ 	.short	0x010a
        /*026a*/ 	.byte	0x3f
	.zero		1


	//   ....[34]....
        /*026c*/ 	.word	0x00004410
        /*0270*/ 	.word	0x00000002
        /*0274*/ 	.word	0x00000000
        /*0278*/ 	.short	0x010a
        /*027a*/ 	.byte	0x3f
	.zero		1


	//   ....[35]....
        /*027c*/ 	.word	0x000044c0
        /*0280*/ 	.word	0x00000002
        /*0284*/ 	.word	0x00000000
        /*0288*/ 	.short	0x010a
        /*028a*/ 	.byte	0x3f
	.zero		1


	//   ....[36]....
        /*028c*/ 	.word	0x00004570
        /*0290*/ 	.word	0x00000002
        /*0294*/ 	.word	0x00000000
        /*0298*/ 	.short	0x010a
        /*029a*/ 	.byte	0x3f
	.zero		1


	//   ....[37]....
        /*029c*/ 	.word	0x00004620
        /*02a0*/ 	.word	0x00000002
        /*02a4*/ 	.word	0x00000000
        /*02a8*/ 	.short	0x010a
        /*02aa*/ 	.byte	0x3f
	.zero		1


	//   ....[38]....
        /*02ac*/ 	.word	0x000046d0
        /*02b0*/ 	.word	0x00000002
        /*02b4*/ 	.word	0x00000000
        /*02b8*/ 	.short	0x010a
        /*02ba*/ 	.byte	0x3f
	.zero		1


	//   ....[39]....
        /*02bc*/ 	.word	0x00004780
        /*02c0*/ 	.word	0x00000002
        /*02c4*/ 	.word	0x00000000
        /*02c8*/ 	.short	0x010a
        /*02ca*/ 	.byte	0x3f
	.zero		1


	//   ....[40]....
        /*02cc*/ 	.word	0x00004830
        /*02d0*/ 	.word	0x00000002
        /*02d4*/ 	.word	0x00000000
        /*02d8*/ 	.short	0x010a
        /*02da*/ 	.byte	0x3f
	.zero		1


	//   ....[41]....
        /*02dc*/ 	.word	0x000048e0
        /*02e0*/ 	.word	0x00000002
        /*02e4*/ 	.word	0x00000000
        /*02e8*/ 	.short	0x010a
        /*02ea*/ 	.byte	0x3f
	.zero		1


	//   ....[42]....
        /*02ec*/ 	.word	0x00004990
        /*02f0*/ 	.word	0x00000002
        /*02f4*/ 	.word	0x00000000
        /*02f8*/ 	.short	0x010a
        /*02fa*/ 	.byte	0x3f
	.zero		1


	//   ....[43]....
        /*02fc*/ 	.word	0x00004a40
        /*0300*/ 	.word	0x00000002
        /*0304*/ 	.word	0x00000000
        /*0308*/ 	.short	0x010a
        /*030a*/ 	.byte	0x3f
	.zero		1


	//   ....[44]....
        /*030c*/ 	.word	0x00004af0
        /*0310*/ 	.word	0x00000002
        /*0314*/ 	.word	0x00000000
        /*0318*/ 	.short	0x010a
        /*031a*/ 	.byte	0x3f
	.zero		1


	//   ....[45]....
        /*031c*/ 	.word	0x00004ba0
        /*0320*/ 	.word	0x00000002
        /*0324*/ 	.word	0x00000000
        /*0328*/ 	.short	0x010a
        /*032a*/ 	.byte	0x3f
	.zero		1


	//   ....[46]....
        /*032c*/ 	.word	0x00004c50
        /*0330*/ 	.word	0x00000007
        /*0334*/ 	.word	0x00000000
        /*0338*/ 	.short	0x010a
        /*033a*/ 	.byte	0x3f
	.zero		1


	//----- nvinfo : EIATTR_NUM_MBARRIERS
	.align		4
.L_26:
        /*033c*/ 	.byte	0x03, 0x38
        /*033e*/ 	.short	0x001c


	//----- nvinfo : EIATTR_EXIT_INSTR_OFFSETS
	.align		4
        /*0340*/ 	.byte	0x04, 0x1c
        /*0342*/ 	.short	(.L_28 - .L_27)


	//   ....[0]....
.L_27:
        /*0344*/ 	.word	0x00000ba0


	//   ....[1]....
        /*0348*/ 	.word	0x00001740


	//   ....[2]....
        /*034c*/ 	.word	0x00001850


	//   ....[3]....
        /*0350*/ 	.word	0x00003170


	//   ....[4]....
        /*0354*/ 	.word	0x000031a0


	//   ....[5]....
        /*0358*/ 	.word	0x00003b70


	//   ....[6]....
        /*035c*/ 	.word	0x00003ba0


	//   ....[7]....
        /*0360*/ 	.word	0x00003bc0


	//   ....[8]....
        /*0364*/ 	.word	0x00004270


	//   ....[9]....
        /*0368*/ 	.word	0x00004c80


	//----- nvinfo : EIATTR_MAX_THREADS
	.align		4
.L_28:
        /*036c*/ 	.byte	0x04, 0x05
        /*036e*/ 	.short	(.L_30 - .L_29)
.L_29:
        /*0370*/ 	.word	0x00000100
        /*0374*/ 	.word	0x00000001
        /*0378*/ 	.word	0x00000001


	//----- nvinfo : EIATTR_CRS_STACK_SIZE
	.align		4
.L_30:
        /*037c*/ 	.byte	0x04, 0x1e
        /*037e*/ 	.short	(.L_32 - .L_31)
.L_31:
        /*0380*/ 	.word	0x00000000


	//----- nvinfo : EIATTR_CBANK_PARAM_SIZE
	.align		4
.L_32:
        /*0384*/ 	.byte	0x03, 0x19
        /*0386*/ 	.short	0x03f0


	//----- nvinfo : EIATTR_PARAM_CBANK
	.align		4
        /*0388*/ 	.byte	0x04, 0x0a
        /*038a*/ 	.short	(.L_34 - .L_33)
	.align		4
.L_33:
        /*038c*/ 	.word	index@(.nv.constant0._ZN7cutlass13device_kernelINS_4conv6kernel13ConvUniversalINS1_16ConvProblemShapeILNS1_8OperatorE2ELi2EEENS1_10collective14CollectiveConvINS1_46MainloopSm90TmaGmmaWarpSpecializedImplicitGemmILS5_2ELi14ELi2EN4cute5tupleIJNSA_1CILi1EEESD_SD_EEENS1_36KernelImplicitTmaWarpSpecializedSm90ELi1EEENSB_IJNSC_ILi64EEENSB_IJSH_EEESI_EEENS_6half_tESK_NSA_8TiledMMAINSA_8MMA_AtomIJNSA_4SM904GMMA25MMA_64x64x16_F32F16F16_SSILNSO_5MajorE1ELSQ_1ELNSO_7ScaleInE1ELSR_1EEEEEENSA_6LayoutISE_NSB_IJNSC_ILi0EEESV_SV_EEEEENSB_IJNSA_10UnderscoreESY_SY_EEEEENS7_6detail26Sm90ImplicitGemmTileTraitsINSA_13SM90_TMA_LOADENSA_14ComposedLayoutINSA_7SwizzleILi3ELi4ELi3EEENSA_18smem_ptr_flag_bitsILi16EEENSU_INSB_IJNSB_IJSH_SD_EEENSB_IJNSC_ILi8EEES1A_EEENSB_IJSD_NSC_ILi14EEEEEEEEENSB_IJNSB_IJSD_SV_EEENSB_IJSH_NSC_ILi512EEEEEENSB_IJSV_NSC_ILi4096EEEEEEEEEEEEEvEENS12_INSA_20SM90_TMA_LOAD_IM2COLES1M_vEEEENS_8epilogue10collective6detail29Sm90TmaWarpSpecializedAdapterINS1S_15DefaultEpilogueISK_NSB_IJlNSB_IJSD_llEEESV_EEES1X_NS1R_6thread17LinearCombinationISK_Li1EffLNS1Y_9ScaleType4KindE0ELNS_15FloatRoundStyleE2ESK_EENS_4gemm15EpilogueDefaultEEEEEvvEEEEvNT_6ParamsE)
        /*0390*/ 	.short	0x0210
        /*0392*/ 	.short	0x03f0


	//----- nvinfo : EIATTR_SW_WAR
	.align		4
.L_34:
        /*0394*/ 	.byte	0x04, 0x36
        /*0396*/ 	.short	(.L_36 - .L_35)
.L_35:
        /*0398*/ 	.word	0x00000008
.L_36:


//--------------------- .nv.callgraph             --------------------------
	.section	.nv.callgraph,"",@"SHT_CUDA_CALLGRAPH"
	.align	4
	.sectionentsize	8
	.align		4
        /*0000*/ 	.word	0x00000000
	.align		4
        /*0004*/ 	.word	0xffffffff
	.align		4
        /*0008*/ 	.word	0x00000000
	.align		4
        /*000c*/ 	.word	0xfffffffe
	.align		4
        /*0010*/ 	.word	0x00000000
	.align		4
        /*0014*/ 	.word	0xfffffffd
	.align		4
        /*0018*/ 	.word	0x00000000
	.align		4
        /*001c*/ 	.word	0xfffffffc


//--------------------- .nv.constant4             --------------------------
	.section	.nv.constant4,"a",@progbits
	.align	8
	.align		8
.nv.constant4:
        /*0000*/ 	.dword	_ZN39_INTERNAL_4a4cf64f_4_k_cu_ece3a6dd_29724cuda3std3__45__cpo5beginE
	.align		8
        /*0008*/ 	.dword	_ZN39_INTERNAL_4a4cf64f_4_k_cu_ece3a6dd_29724cuda3std3__45__cpo3endE
	.align		8
        /*0010*/ 	.dword	_ZN39_INTERNAL_4a4cf64f_4_k_cu_ece3a6dd_29724cuda3std3__45__cpo6cbeginE
	.align		8
        /*0018*/ 	.dword	_ZN39_INTERNAL_4a4cf64f_4_k_cu_ece3a6dd_29724cuda3std3__45__cpo4cendE
	.align		8
        /*0020*/ 	.dword	_ZN39_INTERNAL_4a4cf64f_4_k_cu_ece3a6dd_29724cuda3std3__441_GLOBAL__N__4a4cf64f_4_k_cu_ece3a6dd_29726ignoreE
	.align		8
        /*0028*/ 	.dword	_ZN39_INTERNAL_4a4cf64f_4_k_cu_ece3a6dd_29724cuda3std3__419piecewise_constructE
	.align		8
        /*0030*/ 	.dword	_ZN39_INTERNAL_4a4cf64f_4_k_cu_ece3a6dd_29724cuda3std3__48in_placeE
	.align		8
        /*0038*/ 	.dword	_ZN39_INTERNAL_4a4cf64f_4_k_cu_ece3a6dd_29724cuda3std6ranges3__45__cpo4swapE
	.align		8
        /*0040*/ 	.dword	_ZN39_INTERNAL_4a4cf64f_4_k_cu_ece3a6dd_29724cuda3std6ranges3__45__cpo9iter_moveE
	.align		8
        /*0048*/ 	.dword	_ZN39_INTERNAL_4a4cf64f_4_k_cu_ece3a6dd_29724cute7productE
	.align		8
        /*0050*/ 	.dword	_ZN39_INTERNAL_4a4cf64f_4_k_cu_ece3a6dd_29724cute1_E


//--------------------- .text._ZN7cutlass13device_kernelINS_4conv6kernel13ConvUniversalINS1_16ConvProblemShapeILNS1_8OperatorE2ELi2EEENS1_10collective14CollectiveConvINS1_46MainloopSm90TmaGmmaWarpSpecializedImplicitGemmILS5_2ELi14ELi2EN4cute5tupleIJNSA_1CILi1EEESD_SD_EEENS1_36KernelImplicitTmaWarpSpecializedSm90ELi1EEENSB_IJNSC_ILi64EEENSB_IJSH_EEESI_EEENS_6half_tESK_NSA_8TiledMMAINSA_8MMA_AtomIJNSA_4SM904GMMA25MMA_64x64x16_F32F16F16_SSILNSO_5MajorE1ELSQ_1ELNSO_7ScaleInE1ELSR_1EEEEEENSA_6LayoutISE_NSB_IJNSC_ILi0EEESV_SV_EEEEENSB_IJNSA_10UnderscoreESY_SY_EEEEENS7_6detail26Sm90ImplicitGemmTileTraitsINSA_13SM90_TMA_LOADENSA_14ComposedLayoutINSA_7SwizzleILi3ELi4ELi3EEENSA_18smem_ptr_flag_bitsILi16EEENSU_INSB_IJNSB_IJSH_SD_EEENSB_IJNSC_ILi8EEES1A_EEENSB_IJSD_NSC_ILi14EEEEEEEEENSB_IJNSB_IJSD_SV_EEENSB_IJSH_NSC_ILi512EEEEEENSB_IJSV_NSC_ILi4096EEEEEEEEEEEEEvEENS12_INSA_20SM90_TMA_LOAD_IM2COLES1M_vEEEENS_8epilogue10collective6detail29Sm90TmaWarpSpecializedAdapterINS1S_15DefaultEpilogueISK_NSB_IJlNSB_IJSD_llEEESV_EEES1X_NS1R_6thread17LinearCombinationISK_Li1EffLNS1Y_9ScaleType4KindE0ELNS_15FloatRoundStyleE2ESK_EENS_4gemm15EpilogueDefaultEEEEEvvEEEEvNT_6ParamsE --------------------------
	.section	.text._ZN7cutlass13device_kernelINS_4conv6kernel13ConvUniversalINS1_16ConvProblemShapeILNS1_8OperatorE2ELi2EEENS1_10collective14CollectiveConvINS1_46MainloopSm90TmaGmmaWarpSpecializedImplicitGemmILS5_2ELi14ELi2EN4cute5tupleIJNSA_1CILi1EEESD_SD_EEENS1_36KernelImplicitTmaWarpSpecializedSm90ELi1EEENSB_IJNSC_ILi64EEENSB_IJSH_EEESI_EEENS_6half_tESK_NSA_8TiledMMAINSA_8MMA_AtomIJNSA_4SM904GMMA25MMA_64x64x16_F32F16F16_SSILNSO_5MajorE1ELSQ_1ELNSO_7ScaleInE1ELSR_1EEEEEENSA_6LayoutISE_NSB_IJNSC_ILi0EEESV_SV_EEEEENSB_IJNSA_10UnderscoreESY_SY_EEEEENS7_6detail26Sm90ImplicitGemmTileTraitsINSA_13SM90_TMA_LOADENSA_14ComposedLayoutINSA_7SwizzleILi3ELi4ELi3EEENSA_18smem_ptr_flag_bitsILi16EEENSU_INSB_IJNSB_IJSH_SD_EEENSB_IJNSC_ILi8EEES1A_EEENSB_IJSD_NSC_ILi14EEEEEEEEENSB_IJNSB_IJSD_SV_EEENSB_IJSH_NSC_ILi512EEEEEENSB_IJSV_NSC_ILi4096EEEEEEEEEEEEEvEENS12_INSA_20SM90_TMA_LOAD_IM2COLES1M_vEEEENS_8epilogue10collective6detail29Sm90TmaWarpSpecializedAdapterINS1S_15DefaultEpilogueISK_NSB_IJlNSB_IJSD_llEEESV_EEES1X_NS1R_6thread17LinearCombinationISK_Li1EffLNS1Y_9ScaleType4KindE0ELNS_15FloatRoundStyleE2ESK_EENS_4gemm15EpilogueDefaultEEEEEvvEEEEvNT_6ParamsE,"ax",@progbits
	.align	128
.text._ZN7cutlass13device_kernelINS_4conv6kernel13ConvUniversalINS1_16ConvProblemShapeILNS1_8OperatorE2ELi2EEENS1_10collective14CollectiveConvINS1_46MainloopSm90TmaGmmaWarpSpecializedImplicitGemmILS5_2ELi14ELi2EN4cute5tupleIJNSA_1CILi1EEESD_SD_EEENS1_36KernelImplicitTmaWarpSpecializedSm90ELi1EEENSB_IJNSC_ILi64EEENSB_IJSH_EEESI_EEENS_6half_tESK_NSA_8TiledMMAINSA_8MMA_AtomIJNSA_4SM904GMMA25MMA_64x64x16_F32F16F16_SSILNSO_5MajorE1ELSQ_1ELNSO_7ScaleInE1ELSR_1EEEEEENSA_6LayoutISE_NSB_IJNSC_ILi0EEESV_SV_EEEEENSB_IJNSA_10UnderscoreESY_SY_EEEEENS7_6detail26Sm90ImplicitGemmTileTraitsINSA_13SM90_TMA_LOADENSA_14ComposedLayoutINSA_7SwizzleILi3ELi4ELi3EEENSA_18smem_ptr_flag_bitsILi16EEENSU_INSB_IJNSB_IJSH_SD_EEENSB_IJNSC_ILi8EEES1A_EEENSB_IJSD_NSC_ILi14EEEEEEEEENSB_IJNSB_IJSD_SV_EEENSB_IJSH_NSC_ILi512EEEEEENSB_IJSV_NSC_ILi4096EEEEEEEEEEEEEvEENS12_INSA_20SM90_TMA_LOAD_IM2COLES1M_vEEEENS_8epilogue10collective6detail29Sm90TmaWarpSpecializedAdapterINS1S_15DefaultEpilogueISK_NSB_IJlNSB_IJSD_llEEESV_EEES1X_NS1R_6thread17LinearCombinationISK_Li1EffLNS1Y_9ScaleType4KindE0ELNS_15FloatRoundStyleE2ESK_EENS_4gemm15EpilogueDefaultEEEEEvvEEEEvNT_6ParamsE:
        .type           _ZN7cutlass13device_kernelINS_4conv6kernel13ConvUniversalINS1_16ConvProblemShapeILNS1_8OperatorE2ELi2EEENS1_10collective14CollectiveConvINS1_46MainloopSm90TmaGmmaWarpSpecializedImplicitGemmILS5_2ELi14ELi2EN4cute5tupleIJNSA_1CILi1EEESD_SD_EEENS1_36KernelImplicitTmaWarpSpecializedSm90ELi1EEENSB_IJNSC_ILi64EEENSB_IJSH_EEESI_EEENS_6half_tESK_NSA_8TiledMMAINSA_8MMA_AtomIJNSA_4SM904GMMA25MMA_64x64x16_F32F16F16_SSILNSO_5MajorE1ELSQ_1ELNSO_7ScaleInE1ELSR_1EEEEEENSA_6LayoutISE_NSB_IJNSC_ILi0EEESV_SV_EEEEENSB_IJNSA_10UnderscoreESY_SY_EEEEENS7_6detail26Sm90ImplicitGemmTileTraitsINSA_13SM90_TMA_LOADENSA_14ComposedLayoutINSA_7SwizzleILi3ELi4ELi3EEENSA_18smem_ptr_flag_bitsILi16EEENSU_INSB_IJNSB_IJSH_SD_EEENSB_IJNSC_ILi8EEES1A_EEENSB_IJSD_NSC_ILi14EEEEEEEEENSB_IJNSB_IJSD_SV_EEENSB_IJSH_NSC_ILi512EEEEEENSB_IJSV_NSC_ILi4096EEEEEEEEEEEEEvEENS12_INSA_20SM90_TMA_LOAD_IM2COLES1M_vEEEENS_8epilogue10collective6detail29Sm90TmaWarpSpecializedAdapterINS1S_15DefaultEpilogueISK_NSB_IJlNSB_IJSD_llEEESV_EEES1X_NS1R_6thread17LinearCombinationISK_Li1EffLNS1Y_9ScaleType4KindE0ELNS_15FloatRoundStyleE2ESK_EENS_4gemm15EpilogueDefaultEEEEEvvEEEEvNT_6ParamsE,@function
        .size           _ZN7cutlass13device_kernelINS_4conv6kernel13ConvUniversalINS1_16ConvProblemShapeILNS1_8OperatorE2ELi2EEENS1_10collective14CollectiveConvINS1_46MainloopSm90TmaGmmaWarpSpecializedImplicitGemmILS5_2ELi14ELi2EN4cute5tupleIJNSA_1CILi1EEESD_SD_EEENS1_36KernelImplicitTmaWarpSpecializedSm90ELi1EEENSB_IJNSC_ILi64EEENSB_IJSH_EEESI_EEENS_6half_tESK_NSA_8TiledMMAINSA_8MMA_AtomIJNSA_4SM904GMMA25MMA_64x64x16_F32F16F16_SSILNSO_5MajorE1ELSQ_1ELNSO_7ScaleInE1ELSR_1EEEEEENSA_6LayoutISE_NSB_IJNSC_ILi0EEESV_SV_EEEEENSB_IJNSA_10UnderscoreESY_SY_EEEEENS7_6detail26Sm90ImplicitGemmTileTraitsINSA_13SM90_TMA_LOADENSA_14ComposedLayoutINSA_7SwizzleILi3ELi4ELi3EEENSA_18smem_ptr_flag_bitsILi16EEENSU_INSB_IJNSB_IJSH_SD_EEENSB_IJNSC_ILi8EEES1A_EEENSB_IJSD_NSC_ILi14EEEEEEEEENSB_IJNSB_IJSD_SV_EEENSB_IJSH_NSC_ILi512EEEEEENSB_IJSV_NSC_ILi4096EEEEEEEEEEEEEvEENS12_INSA_20SM90_TMA_LOAD_IM2COLES1M_vEEEENS_8epilogue10collective6detail29Sm90TmaWarpSpecializedAdapterINS1S_15DefaultEpilogueISK_NSB_IJlNSB_IJSD_llEEESV_EEES1X_NS1R_6thread17LinearCombinationISK_Li1EffLNS1Y_9ScaleType4KindE0ELNS_15FloatRoundStyleE2ESK_EENS_4gemm15EpilogueDefaultEEEEEvvEEEEvNT_6ParamsE,(.L_x_106 - _ZN7cutlass13device_kernelINS_4conv6kernel13ConvUniversalINS1_16ConvProblemShapeILNS1_8OperatorE2ELi2EEENS1_10collective14CollectiveConvINS1_46MainloopSm90TmaGmmaWarpSpecializedImplicitGemmILS5_2ELi14ELi2EN4cute5tupleIJNSA_1CILi1EEESD_SD_EEENS1_36KernelImplicitTmaWarpSpecializedSm90ELi1EEENSB_IJNSC_ILi64EEENSB_IJSH_EEESI_EEENS_6half_tESK_NSA_8TiledMMAINSA_8MMA_AtomIJNSA_4SM904GMMA25MMA_64x64x16_F32F16F16_SSILNSO_5MajorE1ELSQ_1ELNSO_7ScaleInE1ELSR_1EEEEEENSA_6LayoutISE_NSB_IJNSC_ILi0EEESV_SV_EEEEENSB_IJNSA_10UnderscoreESY_SY_EEEEENS7_6detail26Sm90ImplicitGemmTileTraitsINSA_13SM90_TMA_LOADENSA_14ComposedLayoutINSA_7SwizzleILi3ELi4ELi3EEENSA_18smem_ptr_flag_bitsILi16EEENSU_INSB_IJNSB_IJSH_SD_EEENSB_IJNSC_ILi8EEES1A_EEENSB_IJSD_NSC_ILi14EEEEEEEEENSB_IJNSB_IJSD_SV_EEENSB_IJSH_NSC_ILi512EEEEEENSB_IJSV_NSC_ILi4096EEEEEEEEEEEEEvEENS12_INSA_20SM90_TMA_LOAD_IM2COLES1M_vEEEENS_8epilogue10collective6detail29Sm90TmaWarpSpecializedAdapterINS1S_15DefaultEpilogueISK_NSB_IJlNSB_IJSD_llEEESV_EEES1X_NS1R_6thread17LinearCombinationISK_Li1EffLNS1Y_9ScaleType4KindE0ELNS_15FloatRoundStyleE2ESK_EENS_4gemm15EpilogueDefaultEEEEEvvEEEEvNT_6ParamsE)
        .other          _ZN7cutlass13device_kernelINS_4conv6kernel13ConvUniversalINS1_16ConvProblemShapeILNS1_8OperatorE2ELi2EEENS1_10collective14CollectiveConvINS1_46MainloopSm90TmaGmmaWarpSpecializedImplicitGemmILS5_2ELi14ELi2EN4cute5tupleIJNSA_1CILi1EEESD_SD_EEENS1_36KernelImplicitTmaWarpSpecializedSm90ELi1EEENSB_IJNSC_ILi64EEENSB_IJSH_EEESI_EEENS_6half_tESK_NSA_8TiledMMAINSA_8MMA_AtomIJNSA_4SM904GMMA25MMA_64x64x16_F32F16F16_SSILNSO_5MajorE1ELSQ_1ELNSO_7ScaleInE1ELSR_1EEEEEENSA_6LayoutISE_NSB_IJNSC_ILi0EEESV_SV_EEEEENSB_IJNSA_10UnderscoreESY_SY_EEEEENS7_6detail26Sm90ImplicitGemmTileTraitsINSA_13SM90_TMA_LOADENSA_14ComposedLayoutINSA_7SwizzleILi3ELi4ELi3EEENSA_18smem_ptr_flag_bitsILi16EEENSU_INSB_IJNSB_IJSH_SD_EEENSB_IJNSC_ILi8EEES1A_EEENSB_IJSD_NSC_ILi14EEEEEEEEENSB_IJNSB_IJSD_SV_EEENSB_IJSH_NSC_ILi512EEEEEENSB_IJSV_NSC_ILi4096EEEEEEEEEEEEEvEENS12_INSA_20SM90_TMA_LOAD_IM2COLES1M_vEEEENS_8epilogue10collective6detail29Sm90TmaWarpSpecializedAdapterINS1S_15DefaultEpilogueISK_NSB_IJlNSB_IJSD_llEEESV_EEES1X_NS1R_6thread17LinearCombinationISK_Li1EffLNS1Y_9ScaleType4KindE0ELNS_15FloatRoundStyleE2ESK_EENS_4gemm15EpilogueDefaultEEEEEvvEEEEvNT_6ParamsE,@"STO_CUDA_ENTRY STV_DEFAULT"
_ZN7cutlass13device_kernelINS_4conv6kernel13ConvUniversalINS1_16ConvProblemShapeILNS1_8OperatorE2ELi2EEENS1_10collective14CollectiveConvINS1_46MainloopSm90TmaGmmaWarpSpecializedImplicitGemmILS5_2ELi14ELi2EN4cute5tupleIJNSA_1CILi1EEESD_SD_EEENS1_36KernelImplicitTmaWarpSpecializedSm90ELi1EEENSB_IJNSC_ILi64EEENSB_IJSH_EEESI_EEENS_6half_tESK_NSA_8TiledMMAINSA_8MMA_AtomIJNSA_4SM904GMMA25MMA_64x64x16_F32F16F16_SSILNSO_5MajorE1ELSQ_1ELNSO_7ScaleInE1ELSR_1EEEEEENSA_6LayoutISE_NSB_IJNSC_ILi0EEESV_SV_EEEEENSB_IJNSA_10UnderscoreESY_SY_EEEEENS7_6detail26Sm90ImplicitGemmTileTraitsINSA_13SM90_TMA_LOADENSA_14ComposedLayoutINSA_7SwizzleILi3ELi4ELi3EEENSA_18smem_ptr_flag_bitsILi16EEENSU_INSB_IJNSB_IJSH_SD_EEENSB_IJNSC_ILi8EEES1A_EEENSB_IJSD_NSC_ILi14EEEEEEEEENSB_IJNSB_IJSD_SV_EEENSB_IJSH_NSC_ILi512EEEEEENSB_IJSV_NSC_ILi4096EEEEEEEEEEEEEvEENS12_INSA_20SM90_TMA_LOAD_IM2COLES1M_vEEEENS_8epilogue10collective6detail29Sm90TmaWarpSpecializedAdapterINS1S_15DefaultEpilogueISK_NSB_IJlNSB_IJSD_llEEESV_EEES1X_NS1R_6thread17LinearCombinationISK_Li1EffLNS1Y_9ScaleType4KindE0ELNS_15FloatRoundStyleE2ESK_EENS_4gemm15EpilogueDefaultEEEEEvvEEEEvNT_6ParamsE:
[----:B------:R-:W-:Y:S01]  /*0000*/  LDC R1, c[0x0][0x28] ;  /* 0x00000a00ff017b82 */ /* 0x000fe20000000800 */
[----:B------:R-:W0:Y:S01]  /*0010*/  S2R R5, SR_TID.X ;  /* 0x0000000000057919 */ /* 0x000e220000002100 */
[----:B------:R-:W-:Y:S01]  /*0020*/  ELECT P0, URZ, PT ;  /* 0x00000000003f782f */ /* 0x000fe20003800000 */
[----:B------:R-:W-:Y:S01]  /*0030*/  BSSY B0, `(.L_x_0) ;  /* 0x000000f000007945 */ /* 0x000fe20003800000 */
[--C-:B0-----:R-:W-:Y:S02]  /*0040*/  SHF.R.U32.HI R0, RZ, 0x5, R5.reuse ;  /* 0x00000005ff007819 */ /* 0x101fe40000011605 */
[----:B------:R-:W-:-:S03]  /*0050*/  SHF.R.U32.HI R8, RZ, 0x7, R5 ;  /* 0x00000007ff087819 */ /* 0x000fc60000011605 */
[----:B------:R-:W0:Y:S04]  /*0060*/  SHFL.IDX PT, R9, R0, RZ, 0x1f ;  /* 0x00001fff00097589 */ /* 0x000e2800000e0000 */
[----:B------:R-:W1:Y:S01]  /*0070*/  SHFL.IDX PT, R8, R8, RZ, 0x1f ;  /* 0x00001fff08087589 */ /* 0x000e6200000e0000 */
[----:B0-----:R-:W-:-:S13]  /*0080*/  ISETP.NE.OR P0, PT, R9, RZ, !P0 ;  /* 0x000000ff0900720c */ /* 0x001fda0004705670 */
[----:B-1----:R-:W-:Y:S05]  /*0090*/  @P0 BRA `(.L_x_1) ;  /* 0x0000000000200947 */ /* 0x002fea0003800000 */
[----:B------:R-:W-:Y:S02]  /*00a0*/  ULDC.64 UR4, c[0x0][0x198] ;  /* 0x0000660000047ab9 */ /* 0x000fe40000000a00 */
[----:B------:R-:W-:Y:S02]  /*00b0*/  UIADD3 UR6, UP0, UR4, 0xf0, URZ ;  /* 0x000000f004067890 */ /* 0x000fe4000ff1e03f */
[----:B------:R-:W-:Y:S02]  /*00c0*/  UIADD3 UR4, UP1, UR4, 0x1f0, URZ ;  /* 0x000001f004047890 */ /* 0x000fe4000ff3e03f */
[----:B------:R-:W-:Y:S02]  /*00d0*/  UIADD3.X UR7, URZ, UR5, URZ, UP0, !UPT ;  /* 0x000000053f077290 */ /* 0x000fe400087fe43f */
[----:B------:R-:W-:-:S07]  /*00e0*/  UIADD3.X UR5, URZ, UR5, URZ, UP1, !UPT ;  /* 0x000000053f057290 */ /* 0x000fce0008ffe43f */
[----:B------:R0:W-:Y:S02]  /*00f0*/  UTMACCTL.PF [UR6] ;  /* 0x00000000060079b9 */ /* 0x0001e40008040000 */
[----:B------:R0:W-:Y:S02]  /*0100*/  UTMACCTL.PF [UR4] ;  /* 0x00000000040079b9 */ /* 0x0001e40008040000 */
[----:B0-----:R-:W-:Y:S01]  /*0110*/  NOP ;  /* 0x0000000000007918 */ /* 0x001fe20000000000 */
.L_x_1:
[----:B------:R-:W-:Y:S05]  /*0120*/  BSYNC B0 ;  /* 0x0000000000007941 */ /* 0x000fea0003800000 */
.L_x_0:
[----:B------:R-:W0:Y:S01]  /*0130*/  SHFL.IDX PT, R0, R0, RZ, 0x1f ;  /* 0x00001fff00007589 */ /* 0x000e2200000e0000 */
[----:B------:R-:W-:-:S04]  /*0140*/  SHF.R.S32.HI R2, RZ, 0x1f, R9 ;  /* 0x0000001fff027819 */ /* 0x000fc80000011409 */
[----:B------:R-:W-:Y:S02]  /*0150*/  LEA.HI R2, R2, R9, RZ, 0x2 ;  /* 0x0000000902027211 */ /* 0x000fe400078f10ff */
[----:B0-----:R-:W-:-:S13]  /*0160*/  ISETP.NE.AND P0, PT, R0, RZ, PT ;  /* 0x000000ff0000720c */ /* 0x001fda0003f05270 */
[----:B------:R-:W-:Y:S05]  /*0170*/  @P0 BRA `(.L_x_2) ;  /* 0x0000000000b40947 */ /* 0x000fea0003800000 */
[----:B------:R-:W-:Y:S01]  /*0180*/  ELECT P0, URZ, PT ;  /* 0x00000000003f782f */ /* 0x000fe20003800000 */
[----:B------:R-:W-:-:S12]  /*0190*/  BSSY B0, `(.L_x_2) ;  /* 0x000002b000007945 */ /* 0x000fd80003800000 */
[----:B------:R-:W-:Y:S05]  /*01a0*/  @!P0 BRA `(.L_x_3) ;  /* 0x0000000000a48947 */ /* 0x000fea0003800000 */
[----:B------:R-:W0:Y:S01]  /*01b0*/  S2UR UR8, SR_CgaCtaId ;  /* 0x00000000000879c3 */ /* 0x000e220000008800 */
[----:B------:R-:W-:Y:S01]  /*01c0*/  UMOV UR4, 0x400 ;  /* 0x0000040000047882 */ /* 0x000fe20000000000 */
[----:B------:R-:W-:Y:S01]  /*01d0*/  UMOV UR5, 0x1 ;  /* 0x0000000100057882 */ /* 0x000fe20000000000 */
[----:B------:R-:W-:Y:S02]  /*01e0*/  UMOV UR6, 0x80 ;  /* 0x0000008000067882 */ /* 0x000fe40000000000 */
[----:B------:R-:W-:-:S04]  /*01f0*/  UIADD3 UR6, -UR6, 0x100000, URZ ;  /* 0x0010000006067890 */ /* 0x000fc8000fffe13f */
[----:B------:R-:W-:Y:S02]  /*0200*/  USHF.L.U32 UR7, UR6, 0xb, URZ ;  /* 0x0000000b06077899 */ /* 0x000fe4000800063f */
[----:B------:R-:W-:Y:S02]  /*0210*/  USHF.L.U32 UR6, UR6, 0x1, URZ ;  /* 0x0000000106067899 */ /* 0x000fe4000800063f */
[----:B0-----:R-:W-:Y:S02]  /*0220*/  ULEA UR8, UR8, UR4, 0x18 ;  /* 0x0000000408087291 */ /* 0x001fe4000f8ec03f */
[----:B------:R-:W-:-:S04]  /*0230*/  UIADD3 UR4, -UR5, 0x100000, URZ ;  /* 0x0010000005047890 */ /* 0x000fc8000fffe13f */
[----:B------:R-:W-:Y:S02]  /*0240*/  USHF.L.U32 UR5, UR4, 0xb, URZ ;  /* 0x0000000b04057899 */ /* 0x000fe4000800063f */
[----:B------:R-:W-:Y:S01]  /*0250*/  USHF.L.U32 UR4, UR4, 0x1, URZ ;  /* 0x0000000104047899 */ /* 0x000fe2000800063f */
[----:B------:R-:W0:Y:S11]  /*0260*/  FENCE.VIEW.ASYNC.S ;  /* 0x00000000000073c6 */ /* 0x000e360000000000 */
[----:B0-----:R0:W1:Y:S01]  /*0270*/  SYNCS.EXCH.64 URZ, [UR8+0x38000], UR4 ;  /* 0x03800004083f75b2 */ /* 0x0010620008000100 */
[----:B------:R0:W2:Y:S01]  /*0280*/  SYNCS.EXCH.64 URZ, [UR8+0x38070], UR6 ;  /* 0x03807006083f75b2 */ /* 0x0000a20008000100 */
[----:B------:R0:W3:Y:S01]  /*0290*/  SYNCS.EXCH.64 URZ, [UR8+0x38008], UR4 ;  /* 0x03800804083f75b2 */ /* 0x0000e20008000100 */
[----:B------:R0:W4:Y:S01]  /*02a0*/  SYNCS.EXCH.64 URZ, [UR8+0x38078], UR6 ;  /* 0x03807806083f75b2 */ /* 0x0001220008000100 */
[----:B------:R0:W0:Y:S01]  /*02b0*/  SYNCS.EXCH.64 URZ, [UR8+0x38010], UR4 ;  /* 0x03801004083f75b2 */ /* 0x0000220008000100 */
        /* <DEDUP_REMOVED lines=23> */
[----:B-1234-:R-:W-:Y:S01]  /*0430*/  NOP ;  /* 0x0000000000007918 */ /* 0x01efe20000000000 */
.L_x_3:
[----:B0-----:R-:W-:Y:S05]  /*0440*/  BSYNC B0 ;  /* 0x0000000000007941 */ /* 0x001fea0003800000 */
.L_x_2:
[----:B------:R-:W-:Y:S01]  /*0450*/  ULDC.64 UR4, c[0x0][0x598] ;  /* 0x0001660000047ab9 */ /* 0x000fe20000000a00 */
[----:B------:R-:W-:Y:S01]  /*0460*/  LOP3.LUT R2, R2, 0xfffffffc, RZ, 0xc0, !PT ;  /* 0xfffffffc02027812 */ /* 0x000fe200078ec0ff */
[----:B------:R-:W-:Y:S01]  /*0470*/  NOP ;  /* 0x0000000000007918 */ /* 0x000fe20000000000 */
[----:B------:R-:W-:Y:S01]  /*0480*/  ISETP.NE.U32.AND P0, PT, RZ, UR4, PT ;  /* 0x00000004ff007c0c */ /* 0x000fe2000bf05070 */
[----:B------:R-:W-:Y:S01]  /*0490*/  NOP ;  /* 0x0000000000007918 */ /* 0x000fe20000000000 */
[----:B------:R-:W-:Y:S01]  /*04a0*/  BAR.SYNC.DEFER_BLOCKING 0x0 ;  /* 0x0000000000007b1d */ /* 0x000fe20000010000 */
[----:B------:R-:W-:Y:S01]  /*04b0*/  IMAD.IADD R9, R9, 0x1, -R2 ;  /* 0x0000000109097824 */ /* 0x000fe200078e0a02 */
[----:B------:R-:W-:Y:S02]  /*04c0*/  ISETP.NE.AND.EX P0, PT, RZ, UR5, PT, P0 ;  /* 0x00000005ff007c0c */ /* 0x000fe4000bf05300 */
[C---:B------:R-:W-:Y:S02]  /*04d0*/  ISETP.NE.AND P2, PT, R8.reuse, 0x1, PT ;  /* 0x000000010800780c */ /* 0x040fe40003f45270 */
[----:B------:R-:W-:Y:S01]  /*04e0*/  LOP3.LUT P1, RZ, R8, R9, RZ, 0xfc, !PT ;  /* 0x0000000908ff7212 */ /* 0x000fe2000782fcff */
[----:B------:R-:W-:-:S03]  /*04f0*/  ULDC.64 UR12, c[0x0][0x208] ;  /* 0x00008200000c7ab9 */ /* 0x000fc60000000a00 */
[----:B------:R-:W-:-:S04]  /*0500*/  SEL R3, RZ, 0x1, P1 ;  /* 0x00000001ff037807 */ /* 0x000fc80000800000 */
[----:B------:R-:W-:Y:S01]  /*0510*/  SEL R3, R3, 0x2, P2 ;  /* 0x0000000203037807 */ /* 0x000fe20001000000 */
[----:B------:R-:W-:Y:S06]  /*0520*/  @!P0 BRA `(.L_x_4) ;  /* 0x00000000001c8947 */ /* 0x000fec0003800000 */
[----:B------:R-:W0:Y:S02]  /*0530*/  LDC.64 R6, c[0x0][0x598] ;  /* 0x00016600ff067b82 */ /* 0x000e240000000a00 */
[----:B0-----:R-:W2:Y:S02]  /*0540*/  LDG.E.64 R6, desc[UR12][R6.64] ;  /* 0x0000000c06067981 */ /* 0x001ea4000c1e1b00 */
[----:B--2---:R-:W-:-:S04]  /*0550*/  ISETP.NE.U32.AND P0, PT, R6, RZ, PT ;  /* 0x000000ff0600720c */ /* 0x004fc80003f05070 */
[----:B------:R-:W-:-:S13]  /*0560*/  ISETP.NE.AND.EX P0, PT, R7, RZ, PT, P0 ;  /* 0x000000ff0700720c */ /* 0x000fda0003f05300 */
[----:B------:R-:W-:Y:S05]  /*0570*/  @!P0 BRA `(.L_x_4) ;  /* 0x0000000000088947 */ /* 0x000fea0003800000 */
[----:B------:R2:W5:Y:S01]  /*0580*/  LD.E R0, desc[UR12][R6.64] ;  /* 0x0000000c06007980 */ /* 0x000562000c101900 */
[----:B------:R-:W-:Y:S05]  /*0590*/  BRA `(.L_x_5) ;  /* 0x0000000000207947 */ /* 0x000fea0003800000 */
.L_x_4:
[----:B------:R-:W-:Y:S02]  /*05a0*/  ULDC.64 UR4, c[0x0][0x588] ;  /* 0x0001620000047ab9 */ /* 0x000fe40000000a00 */
[----:B------:R-:W-:-:S04]  /*05b0*/  ISETP.NE.U32.AND P0, PT, RZ, UR4, PT ;  /* 0x00000004ff007c0c */ /* 0x000fc8000bf05070 */
[----:B------:R-:W-:-:S13]  /*05c0*/  ISETP.NE.AND.EX P0, PT, RZ, UR5, PT, P0 ;  /* 0x00000005ff007c0c */ /* 0x000fda000bf05300 */
[----:B------:R-:W-:Y:S05]  /*05d0*/  @!P0 BRA `(.L_x_6) ;  /* 0x00000000000c8947 */ /* 0x000fea0003800000 */
[----:B------:R-:W0:Y:S02]  /*05e0*/  LDC.64 R6, c[0x0][0x588] ;  /* 0x00016200ff067b82 */ /* 0x000e240000000a00 */
[----:B0-----:R0:W5:Y:S01]  /*05f0*/  LDG.E R0, desc[UR12][R6.64] ;  /* 0x0000000c06007981 */ /* 0x001162000c1e1900 */
[----:B------:R-:W-:Y:S05]  /*0600*/  BRA `(.L_x_5) ;  /* 0x0000000000047947 */ /* 0x000fea0003800000 */
.L_x_6:
[----:B------:R-:W1:Y:S02]  /*0610*/  LDC R0, c[0x0][0x580] ;  /* 0x00016000ff007b82 */ /* 0x000e640000000800 */
.L_x_5:
[----:B------:R-:W-:Y:S02]  /*0620*/  ULDC.64 UR4, c[0x0][0x5a0] ;  /* 0x0001680000047ab9 */ /* 0x000fe40000000a00 */
[----:B------:R-:W-:-:S04]  /*0630*/  ISETP.NE.U32.AND P0, PT, RZ, UR4, PT ;  /* 0x00000004ff007c0c */ /* 0x000fc8000bf05070 */
[----:B------:R-:W-:-:S13]  /*0640*/  ISETP.NE.AND.EX P0, PT, RZ, UR5, PT, P0 ;  /* 0x00000005ff007c0c */ /* 0x000fda000bf05300 */
[----:B------:R-:W-:Y:S05]  /*0650*/  @!P0 BRA `(.L_x_7) ;  /* 0x00000000001c8947 */ /* 0x000fea0003800000 */
[----:B0-2---:R-:W0:Y:S02]  /*0660*/  LDC.64 R6, c[0x0][0x5a0] ;  /* 0x00016800ff067b82 */ /* 0x005e240000000a00 */
[----:B0-----:R-:W2:Y:S02]  /*0670*/  LDG.E.64 R6, desc[UR12][R6.64] ;  /* 0x0000000c06067981 */ /* 0x001ea4000c1e1b00 */
[----:B--2---:R-:W-:-:S04]  /*0680*/  ISETP.NE.U32.AND P0, PT, R6, RZ, PT ;  /* 0x000000ff0600720c */ /* 0x004fc80003f05070 */
[----:B------:R-:W-:-:S13]  /*0690*/  ISETP.NE.AND.EX P0, PT, R7, RZ, PT, P0 ;  /* 0x000000ff0700720c */ /* 0x000fda0003f05300 */
[----:B------:R-:W-:Y:S05]  /*06a0*/  @!P0 BRA `(.L_x_7) ;  /* 0x0000000000088947 */ /* 0x000fea0003800000 */
[----:B------:R0:W5:Y:S01]  /*06b0*/  LD.E R2, desc[UR12][R6.64] ;  /* 0x0000000c06027980 */ /* 0x000162000c101900 */
[----:B------:R-:W-:Y:S05]  /*06c0*/  BRA `(.L_x_8) ;  /* 0x0000000000207947 */ /* 0x000fea0003800000 */
.L_x_7:
[----:B------:R-:W-:Y:S02]  /*06d0*/  ULDC.64 UR4, c[0x0][0x590] ;  /* 0x0001640000047ab9 */ /* 0x000fe40000000a00 */
[----:B------:R-:W-:-:S04]  /*06e0*/  ISETP.NE.U32.AND P0, PT, RZ, UR4, PT ;  /* 0x00000004ff007c0c */ /* 0x000fc8000bf05070 */
[----:B------:R-:W-:-:S13]  /*06f0*/  ISETP.NE.AND.EX P0, PT, RZ, UR5, PT, P0 ;  /* 0x00000005ff007c0c */ /* 0x000fda000bf05300 */
[----:B------:R-:W-:Y:S05]  /*0700*/  @!P0 BRA `(.L_x_9) ;  /* 0x00000000000c8947 */ /* 0x000fea0003800000 */
[----:B0-2---:R-:W0:Y:S02]  /*0710*/  LDC.64 R6, c[0x0][0x590] ;  /* 0x00016400ff067b82 */ /* 0x005e240000000a00 */
[----:B0-----:R4:W5:Y:S01]  /*0720*/  LDG.E R2, desc[UR12][R6.64] ;  /* 0x0000000c06027981 */ /* 0x001962000c1e1900 */
[----:B------:R-:W-:Y:S05]  /*0730*/  BRA `(.L_x_8) ;  /* 0x0000000000047947 */ /* 0x000fea0003800000 */
.L_x_9:
[----:B------:R-:W3:Y:S02]  /*0740*/  LDC R2, c[0x0][0x584] ;  /* 0x00016100ff027b82 */ /* 0x000ee40000000800 */
.L_x_8:
[----:B------:R-:W1:Y:S01]  /*0750*/  LDC R4, c[0x0][0x4c0] ;  /* 0x00013000ff047b82 */ /* 0x000e620000000800 */
[----:B------:R-:W0:Y:S07]  /*0760*/  S2R R13, SR_CTAID.Y ;  /* 0x00000000000d7919 */ /* 0x000e2e0000002600 */
[----:B------:R-:W3:Y:S01]  /*0770*/  LDC R23, c[0x0][0x4c4] ;  /* 0x00013100ff177b82 */ /* 0x000ee20000000800 */
[----:B-1----:R-:W-:-:S05]  /*0780*/  VIADD R4, R4, 0x3f ;  /* 0x0000003f04047836 */ /* 0x002fca0000000000 */
[----:B0-2-4-:R-:W-:Y:S02]  /*0790*/  SHF.R.S32.HI R7, RZ, 0x1f, R4 ;  /* 0x0000001fff077819 */ /* 0x015fe40000011404 */
[----:B---3--:R-:W-:Y:S02]  /*07a0*/  IABS R19, R23 ;  /* 0x0000001700137213 */ /* 0x008fe40000000000 */
[----:B------:R-:W-:Y:S02]  /*07b0*/  LEA.HI R7, R7, R4, RZ, 0x6 ;  /* 0x0000000407077211 */ /* 0x000fe400078f30ff */
[----:B------:R-:W-:Y:S02]  /*07c0*/  IABS R14, R13 ;  /* 0x0000000d000e7213 */ /* 0x000fe40000000000 */
[----:B------:R-:W-:-:S04]  /*07d0*/  SHF.R.S32.HI R10, RZ, 0x6, R7 ;  /* 0x00000006ff0a7819 */ /* 0x000fc80000011407 */
[----:B------:R-:W-:-:S04]  /*07e0*/  IABS R15, R10 ;  /* 0x0000000a000f7213 */ /* 0x000fc80000000000 */
[----:B------:R-:W0:Y:S08]  /*07f0*/  I2F.RP R4, R15 ;  /* 0x0000000f00047306 */ /* 0x000e300000209400 */
[----:B0-----:R-:W0:Y:S02]  /*0800*/  MUFU.RCP R4, R4 ;  /* 0x0000000400047308 */ /* 0x001e240000001000 */
[----:B0-----:R-:W-:Y:S01]  /*0810*/  VIADD R6, R4, 0xffffffe ;  /* 0x0ffffffe04067836 */ /* 0x001fe20000000000 */
[----:B------:R-:W-:-:S05]  /*0820*/  IABS R4, R10 ;  /* 0x0000000a00047213 */ /* 0x000fca0000000000 */
[----:B------:R0:W1:Y:S01]  /*0830*/  F2I.FTZ.U32.TRUNC.NTZ R7, R6 ;  /* 0x0000000600077305 */ /* 0x000062000021f000 */
[----:B------:R-:W-:Y:S02]  /*0840*/  IMAD.MOV R17, RZ, RZ, -R4 ;  /* 0x000000ffff117224 */ /* 0x000fe400078e0a04 */
[----:B0-----:R-:W-:Y:S02]  /*0850*/  IMAD.MOV.U32 R6, RZ, RZ, RZ ;  /* 0x000000ffff067224 */ /* 0x001fe400078e00ff */
[----:B-1----:R-:W-:-:S04]  /*0860*/  IMAD.MOV R12, RZ, RZ, -R7 ;  /* 0x000000ffff0c7224 */ /* 0x002fc800078e0a07 */
[----:B------:R-:W-:-:S04]  /*0870*/  IMAD R11, R12, R15, RZ ;  /* 0x0000000f0c0b7224 */ /* 0x000fc800078e02ff */
[----:B------:R-:W-:Y:S02]  /*0880*/  IMAD.HI.U32 R7, R7, R11, R6 ;  /* 0x0000000b07077227 */ /* 0x000fe400078e0006 */
[----:B------:R-:W0:Y:S02]  /*0890*/  I2F.RP R11, R19 ;  /* 0x00000013000b7306 */ /* 0x000e240000209400 */
[----:B------:R-:W-:-:S04]  /*08a0*/  IMAD.MOV.U32 R6, RZ, RZ, R14 ;  /* 0x000000ffff067224 */ /* 0x000fc800078e000e */
[----:B------:R-:W-:-:S04]  /*08b0*/  IMAD.HI.U32 R4, R7, R6, RZ ;  /* 0x0000000607047227 */ /* 0x000fc800078e00ff */
[----:B------:R-:W-:-:S05]  /*08c0*/  IMAD R6, R4, R17, R6 ;  /* 0x0000001104067224 */ /* 0x000fca00078e0206 */
[----:B------:R-:W-:Y:S01]  /*08d0*/  ISETP.GT.U32.AND P1, PT, R15, R6, PT ;  /* 0x000000060f00720c */ /* 0x000fe20003f24070 */
[----:B0-----:R-:W0:-:S12]  /*08e0*/  MUFU.RCP R11, R11 ;  /* 0x0000000b000b7308 */ /* 0x001e180000001000 */
[----:B------:R-:W-:Y:S02]  /*08f0*/  @!P1 IMAD.IADD R6, R6, 0x1, -R15 ;  /* 0x0000000106069824 */ /* 0x000fe400078e0a0f */
[----:B------:R-:W-:Y:S01]  /*0900*/  @!P1 VIADD R4, R4, 0x1 ;  /* 0x0000000104049836 */ /* 0x000fe20000000000 */
[----:B------:R-:W-:Y:S01]  /*0910*/  ISETP.NE.AND P1, PT, R10, RZ, PT ;  /* 0x000000ff0a00720c */ /* 0x000fe20003f25270 */
[----:B0-----:R-:W-:Y:S01]  /*0920*/  VIADD R7, R11, 0xffffffe ;  /* 0x0ffffffe0b077836 */ /* 0x001fe20000000000 */
[----:B------:R-:W-:Y:S02]  /*0930*/  ISETP.GE.U32.AND P0, PT, R6, R15, PT ;  /* 0x0000000f0600720c */ /* 0x000fe40003f06070 */
[----:B------:R-:W-:Y:S01]  /*0940*/  LOP3.LUT R6, R13, R10, RZ, 0x3c, !PT ;  /* 0x0000000a0d067212 */ /* 0x000fe200078e3cff */
[----:B------:R-:W0:Y:S02]  /*0950*/  LDC R15, c[0x0][0x290] ;  /* 0x0000a400ff0f7b82 */ /* 0x000e240000000800 */
[----:B------:R-:W1:Y:S01]  /*0960*/  F2I.FTZ.U32.TRUNC.NTZ R7, R7 ;  /* 0x0000000700077305 */ /* 0x000e62000021f000 */
[----:B------:R-:W-:Y:S01]  /*0970*/  ISETP.GE.AND P2, PT, R6, RZ, PT ;  /* 0x000000ff0600720c */ /* 0x000fe20003f46270 */
[----:B------:R-:W-:-:S06]  /*0980*/  IMAD.MOV.U32 R6, RZ, RZ, RZ ;  /* 0x000000ffff067224 */ /* 0x000fcc00078e00ff */
[----:B------:R-:W-:-:S04]  /*0990*/  @P0 VIADD R4, R4, 0x1 ;  /* 0x0000000104040836 */ /* 0x000fc80000000000 */
[----:B------:R-:W-:Y:S02]  /*09a0*/  IMAD.MOV.U32 R14, RZ, RZ, R4 ;  /* 0x000000ffff0e7224 */ /* 0x000fe400078e0004 */
[----:B-1----:R-:W-:Y:S02]  /*09b0*/  IMAD.MOV R4, RZ, RZ, -R7 ;  /* 0x000000ffff047224 */ /* 0x002fe400078e0a07 */
[----:B------:R-:W-:Y:S01]  /*09c0*/  @!P2 IMAD.MOV R14, RZ, RZ, -R14 ;  /* 0x000000ffff0ea224 */ /* 0x000fe200078e0a0e */
[----:B------:R-:W-:Y:S01]  /*09d0*/  @!P1 LOP3.LUT R14, RZ, R10, RZ, 0x33, !PT ;  /* 0x0000000aff0e9212 */ /* 0x000fe200078e33ff */
[----:B------:R-:W-:-:S03]  /*09e0*/  IMAD R11, R4, R19, RZ ;  /* 0x00000013040b7224 */ /* 0x000fc600078e02ff */
[----:B------:R-:W-:Y:S01]  /*09f0*/  IABS R4, R14 ;  /* 0x0000000e00047213 */ /* 0x000fe20000000000 */
[----:B------:R-:W-:-:S04]  /*0a00*/  IMAD.HI.U32 R6, R7, R11, R6 ;  /* 0x0000000b07067227 */ /* 0x000fc800078e0006 */
[----:B------:R-:W-:Y:S02]  /*0a10*/  IMAD.MOV.U32 R7, RZ, RZ, R4 ;  /* 0x000000ffff077224 */ /* 0x000fe400078e0004 */
[----:B------:R-:W-:Y:S02]  /*0a20*/  IMAD.MOV R11, RZ, RZ, -R14 ;  /* 0x000000ffff0b7224 */ /* 0x000fe400078e0a0e */
[----:B------:R-:W-:-:S04]  /*0a30*/  IMAD.HI.U32 R4, R6, R7, RZ ;  /* 0x0000000706047227 */ /* 0x000fc800078e00ff */
[----:B------:R-:W-:-:S04]  /*0a40*/  IMAD.MOV R6, RZ, RZ, -R4 ;  /* 0x000000ffff067224 */ /* 0x000fc800078e0a04 */
[----:B------:R-:W-:-:S05]  /*0a50*/  IMAD R6, R19, R6, R7 ;  /* 0x0000000613067224 */ /* 0x000fca00078e0207 */
[----:B------:R-:W-:-:S13]  /*0a60*/  ISETP.GT.U32.AND P1, PT, R19, R6, PT ;  /* 0x000000061300720c */ /* 0x000fda0003f24070 */
[----:B------:R-:W-:Y:S02]  /*0a70*/  @!P1 IMAD.IADD R6, R6, 0x1, -R19 ;  /* 0x0000000106069824 */ /* 0x000fe400078e0a13 */
[----:B------:R-:W-:Y:S01]  /*0a80*/  @!P1 VIADD R4, R4, 0x1 ;  /* 0x0000000104049836 */ /* 0x000fe20000000000 */
[----:B------:R-:W-:Y:S02]  /*0a90*/  ISETP.NE.AND P1, PT, R23, RZ, PT ;  /* 0x000000ff1700720c */ /* 0x000fe40003f25270 */
[----:B------:R-:W-:Y:S02]  /*0aa0*/  ISETP.GE.U32.AND P0, PT, R6, R19, PT ;  /* 0x000000130600720c */ /* 0x000fe40003f06070 */
[----:B------:R-:W-:-:S04]  /*0ab0*/  LOP3.LUT R6, R14, R23, RZ, 0x3c, !PT ;  /* 0x000000170e067212 */ /* 0x000fc800078e3cff */
[----:B------:R-:W-:Y:S01]  /*0ac0*/  ISETP.GE.AND P2, PT, R6, RZ, PT ;  /* 0x000000ff0600720c */ /* 0x000fe20003f46270 */
[----:B0-----:R-:W-:-:S05]  /*0ad0*/  VIADD R6, R15, 0x3f ;  /* 0x0000003f0f067836 */ /* 0x001fca0000000000 */
[----:B------:R-:W-:Y:S01]  /*0ae0*/  SHF.R.S32.HI R7, RZ, 0x1f, R6 ;  /* 0x0000001fff077819 */ /* 0x000fe20000011406 */
[----:B------:R-:W-:Y:S01]  /*0af0*/  @P0 VIADD R4, R4, 0x1 ;  /* 0x0000000104040836 */ /* 0x000fe20000000000 */
[----:B------:R-:W-:Y:S02]  /*0b00*/  ISETP.NE.AND P0, PT, R8, RZ, PT ;  /* 0x000000ff0800720c */ /* 0x000fe40003f05270 */
[----:B------:R-:W-:Y:S01]  /*0b10*/  LEA.HI R7, R7, R6, RZ, 0x6 ;  /* 0x0000000607077211 */ /* 0x000fe200078f30ff */
[----:B------:R-:W-:Y:S02]  /*0b20*/  IMAD R6, R10, R11, R13 ;  /* 0x0000000b0a067224 */ /* 0x000fe400078e020d */
[----:B------:R-:W-:Y:S01]  /*0b30*/  @!P2 IMAD.MOV R4, RZ, RZ, -R4 ;  /* 0x000000ffff04a224 */ /* 0x000fe200078e0a04 */
[----:B------:R-:W-:Y:S02]  /*0b40*/  @!P1 LOP3.LUT R4, RZ, R23, RZ, 0x33, !PT ;  /* 0x00000017ff049212 */ /* 0x000fe400078e33ff */
[----:B------:R-:W-:-:S03]  /*0b50*/  SHF.R.S32.HI R7, RZ, 0x6, R7 ;  /* 0x00000006ff077819 */ /* 0x000fc60000011407 */
[----:B------:R-:W-:-:S04]  /*0b60*/  IMAD.MOV R12, RZ, RZ, -R4 ;  /* 0x000000ffff0c7224 */ /* 0x000fc800078e0a04 */
[----:B------:R-:W-:Y:S01]  /*0b70*/  IMAD R23, R23, R12, R14 ;  /* 0x0000000c17177224 */ /* 0x000fe200078e020e */
[----:B------:R-:W-:Y:S06]  /*0b80*/  @!P0 BRA `(.L_x_10) ;  /* 0x0000003000088947 */ /* 0x000fec0003800000 */
[----:B------:R-:W-:-:S13]  /*0b90*/  ISETP.NE.AND P0, PT, R8, 0x1, PT ;  /* 0x000000010800780c */ /* 0x000fda0003f05270 */
[----:B------:R-:W-:Y:S05]  /*0ba0*/  @P0 EXIT ;  /* 0x000000000000094d */ /* 0x000fea0003800000 */
[----:B------:R-:W-:Y:S01]  /*0bb0*/  ISETP.GE.AND P0, PT, R15, 0x1, PT ;  /* 0x000000010f00780c */ /* 0x000fe20003f06270 */
[----:B------:R-:W-:Y:S01]  /*0bc0*/  UMOV UR4, URZ ;  /* 0x0000003f00047c82 */ /* 0x000fe20008000000 */
[----:B------:R-:W-:Y:S02]  /*0bd0*/  CS2R R54, SRZ ;  /* 0x0000000000367805 */ /* 0x000fe4000001ff00 */
[----:B------:R-:W-:Y:S02]  /*0be0*/  CS2R R24, SRZ ;  /* 0x0000000000187805 */ /* 0x000fe4000001ff00 */
[----:B------:R-:W-:Y:S02]  /*0bf0*/  CS2R R26, SRZ ;  /* 0x00000000001a7805 */ /* 0x000fe4000001ff00 */
[----:B------:R-:W-:Y:S02]  /*0c00*/  CS2R R28, SRZ ;  /* 0x00000000001c7805 */ /* 0x000fe4000001ff00 */
[----:B------:R-:W-:-:S02]  /*0c10*/  CS2R R30, SRZ ;  /* 0x00000000001e7805 */ /* 0x000fc4000001ff00 */
[----:B------:R-:W-:Y:S02]  /*0c20*/  CS2R R32, SRZ ;  /* 0x0000000000207805 */ /* 0x000fe4000001ff00 */
        /* <DEDUP_REMOVED lines=9> */
[----:B------:R-:W-:Y:S01]  /*0cc0*/  CS2R R52, SRZ ;  /* 0x0000000000347805 */ /* 0x000fe2000001ff00 */
[----:B------:R-:W-:Y:S06]  /*0cd0*/  @!P0 BRA `(.L_x_11) ;  /* 0x0000000000a08947 */ /* 0x000fec0003800000 */
[----:B------:R-:W-:-:S04]  /*0ce0*/  LOP3.LUT R5, R3, 0x1, RZ, 0xfc, !PT ;  /* 0x0000000103057812 */ /* 0x000fc800078efcff */
[----:B------:R-:W-:-:S13]  /*0cf0*/  ISETP.NE.AND P0, PT, R5, 0x3, PT ;  /* 0x000000030500780c */ /* 0x000fda0003f05270 */
[----:B------:R-:W-:Y:S05]  /*0d00*/  @!P0 BRA `(.L_x_12) ;  /* 0x0000000000048947 */ /* 0x000fea0003800000 */
[----:B------:R-:W-:Y:S01]  /*0d10*/  BPT.TRAP 0x1 ;  /* 0x000000040000795c */ /* 0x000fe20000300000 */
.L_x_12:
[----:B------:R-:W0:Y:S01]  /*0d20*/  S2UR UR5, SR_CgaCtaId ;  /* 0x00000000000579c3 */ /* 0x000e220000008800 */
[----:B------:R-:W-:Y:S01]  /*0d30*/  SHF.L.U32 R5, RZ, 0x1f, RZ ;  /* 0x0000001fff057819 */ /* 0x000fe200000006ff */
[----:B------:R-:W-:Y:S02]  /*0d40*/  UMOV UR4, 0x400 ;  /* 0x0000040000047882 */ /* 0x000fe40000000000 */
[----:B0-----:R-:W-:-:S12]  /*0d50*/  ULEA UR4, UR5, UR4, 0x18 ;  /* 0x0000000405047291 */ /* 0x001fd8000f8ec03f */
.L_x_13:
[----:B0-----:R-:W-:-:S04]  /*0d60*/  IMAD.U32 R8, RZ, RZ, UR4 ;  /* 0x00000004ff087e24 */ /* 0x001fc8000f8e00ff */
[----:B------:R0:W1:Y:S03]  /*0d70*/  SYNCS.PHASECHK.TRANS64.TRYWAIT P0, [R8+URZ+0x38000], R5 ;  /* 0x03800005080075a7 */ /* 0x000066000800017f */
[----:B-1----:R-:W-:Y:S05]  /*0d80*/  @!P0 NANOSLEEP.SYNCS 0x989680 ;  /* 0x009896800000895d */ /* 0x002fea0003900000 */
[----:B------:R-:W1:Y:S02]  /*0d90*/  @!P0 SYNCS.PHASECHK.TRANS64 P0, [R8+URZ+0x38000], R5 ;  /* 0x03800005080085a7 */ /* 0x000e64000800007f */
[----:B-1----:R-:W-:Y:S05]  /*0da0*/  @!P0 BRA `(.L_x_13) ;  /* 0xfffffffc00ec8947 */ /* 0x002fea000383ffff */
[----:B------:R-:W-:Y:S01]  /*0db0*/  UIADD3 UR5, UR4, 0x1c000, URZ ;  /* 0x0001c00004057890 */ /* 0x000fe2000fffe03f */
[----:B------:R-:W-:Y:S01]  /*0dc0*/  WARPGROUP.ARRIVE ;  /* 0x00000000000079c5 */ /* 0x000fe20000000000 */
[----:B------:R-:W-:Y:S02]  /*0dd0*/  USHF.R.U32.HI UR4, URZ, 0x4, UR4 ;  /* 0x000000043f047899 */ /* 0x000fe40008011604 */
[----:B------:R-:W-:Y:S02]  /*0de0*/  USHF.R.U32.HI UR5, URZ, 0x4, UR5 ;  /* 0x000000043f057899 */ /* 0x000fe40008011605 */
[----:B------:R-:W-:Y:S02]  /*0df0*/  ULOP3.LUT UR8, UR4, 0x3fff, URZ, 0xc0, !UPT ;  /* 0x00003fff04087892 */ /* 0x000fe4000f8ec03f */
[----:B------:R-:W-:Y:S01]  /*0e00*/  ULOP3.LUT UR9, UR5, 0x3fff, URZ, 0xc0, !UPT ;  /* 0x00003fff05097892 */ /* 0x000fe2000f8ec03f */
[----:B------:R-:W-:Y:S02]  /*0e10*/  UMOV UR7, 0x40000040 ;  /* 0x4000004000077882 */ /* 0x000fe40000000000 */
[----:B------:R-:W-:-:S02]  /*0e20*/  UMOV UR5, 0x40000040 ;  /* 0x4000004000057882 */ /* 0x000fc40000000000 */
[----:B------:R-:W-:Y:S02]  /*0e30*/  UMOV UR4, UR8 ;  /* 0x0000000800047c82 */ /* 0x000fe40008000000 */
[----:B------:R-:W-:Y:S02]  /*0e40*/  UMOV UR6, UR9 ;  /* 0x0000000900067c82 */ /* 0x000fe40008000000 */
[----:B------:R-:W-:Y:S01]  /*0e50*/  HGMMA.64x64x16.F32 R24, gdesc[UR4].tnspA.tnspB, RZ, !UPT ;  /* 0x60e00000041879f0 */ /* 0x000fe2000c7008ff */
[----:B------:R-:W-:Y:S02]  /*0e60*/  UIADD3 UR4, UR8, 0x80, URZ ;  /* 0x0000008008047890 */ /* 0x000fe4000fffe03f */
[----:B------:R-:W-:Y:S01]  /*0e70*/  UIADD3 UR6, UR9, 0x80, URZ ;  /* 0x0000008009067890 */ /* 0x000fe2000fffe03f */
[----:B------:R-:W-:Y:S01]  /*0e80*/  UMOV UR5, 0x40000040 ;  /* 0x4000004000057882 */ /* 0x000fe20000000000 */
[----:B------:R-:W-:-:S07]  /*0e90*/  UMOV UR7, 0x40000040 ;  /* 0x4000004000077882 */ /* 0x000fce0000000000 */
[----:B------:R-:W-:Y:S01]  /*0ea0*/  HGMMA.64x64x16.F32 R24, gdesc[UR4].tnspA.tnspB, R24 ;  /* 0x60e00000041879f0 */ /* 0x000fe20008700818 */
        /* <DEDUP_REMOVED lines=9> */
[----:B------:R-:W-:Y:S01]  /*0f40*/  HGMMA.64x64x16.F32 R24, gdesc[UR4].tnspA.tnspB, R24, gsb0 ;  /* 0x60e00000041879f0 */ /* 0x000fe20008000818 */
[----:B------:R-:W-:-:S05]  /*0f50*/  UMOV UR4, 0x1 ;  /* 0x0000000100047882 */ /* 0x000fca0000000000 */
.L_x_11:
[----:B0-----:R-:W-:-:S05]  /*0f60*/  VIMNMX R8, R7, 0x1, PT ;  /* 0x0000000107087848 */ /* 0x001fca0003fe0100 */
[----:B------:R-:W-:-:S05]  /*0f70*/  IMAD.IADD R7, R7, 0x1, -R8 ;  /* 0x0000000107077824 */ /* 0x000fca00078e0a08 */
[----:B------:R-:W-:-:S13]  /*0f80*/  ISETP.GE.AND P0, PT, R7, 0x1, PT ;  /* 0x000000010700780c */ /* 0x000fda0003f06270 */
[----:B------:R-:W-:Y:S05]  /*0f90*/  @!P0 BRA `(.L_x_14) ;  /* 0x0000000400108947 */ /* 0x000fea0003800000 */
[----:B------:R-:W0:Y:S01]  /*0fa0*/  S2UR UR6, SR_CgaCtaId ;  /* 0x00000000000679c3 */ /* 0x000e220000008800 */
[----:B------:R-:W-:Y:S01]  /*0fb0*/  UMOV UR5, 0x400 ;  /* 0x0000040000057882 */ /* 0x000fe20000000000 */
[----:B------:R-:W-:Y:S01]  /*0fc0*/  LOP3.LUT R11, R3, 0x1, RZ, 0xfc, !PT ;  /* 0x00000001030b7812 */ /* 0x000fe200078efcff */
[----:B------:R-:W-:Y:S01]  /*0fd0*/  IMAD.MOV.U32 R10, RZ, RZ, RZ ;  /* 0x000000ffff0a7224 */ /* 0x000fe200078e00ff */
[----:B------:R-:W-:Y:S01]  /*0fe0*/  UISETP.NE.U32.AND UP0, UPT, UR4, URZ, UPT ;  /* 0x0000003f0400728c */ /* 0x000fe2000bf05070 */
[----:B------:R-:W-:Y:S01]  /*0ff0*/  IMAD.MOV.U32 R5, RZ, RZ, R7 ;  /* 0x000000ffff057224 */ /* 0x000fe200078e0007 */
[----:B0-----:R-:W-:-:S04]  /*1000*/  ULEA UR14, UR6, UR5, 0x18 ;  /* 0x00000005060e7291 */ /* 0x001fc8000f8ec03f */
[----:B------:R-:W-:Y:S02]  /*1010*/  UIADD3 UR6, UR14, 0x1c000, URZ ;  /* 0x0001c0000e067890 */ /* 0x000fe4000fffe03f */
[----:B------:R-:W-:Y:S02]  /*1020*/  USHF.R.U32.HI UR5, URZ, 0x4, UR14 ;  /* 0x000000043f057899 */ /* 0x000fe4000801160e */
[----:B------:R-:W-:Y:S02]  /*1030*/  USHF.R.U32.HI UR6, URZ, 0x4, UR6 ;  /* 0x000000043f067899 */ /* 0x000fe40008011606 */
[----:B------:R-:W-:Y:S02]  /*1040*/  ULOP3.LUT UR15, UR5, 0x3fff, URZ, 0xc0, !UPT ;  /* 0x00003fff050f7892 */ /* 0x000fe4000f8ec03f */
[----:B------:R-:W-:Y:S01]  /*1050*/  ULOP3.LUT UR16, UR6, 0x3fff, URZ, 0xc0, !UPT ;  /* 0x00003fff06107892 */ /* 0x000fe2000f8ec03f */
[----:B------:R-:W-:-:S11]  /*1060*/  UMOV UR5, URZ ;  /* 0x0000003f00057c82 */ /* 0x000fd60008000000 */
.L_x_19:
[----:B------:R-:W-:-:S13]  /*1070*/  ISETP.NE.AND P1, PT, R11, 0x3, PT ;  /* 0x000000030b00780c */ /* 0x000fda0003f25270 */
[----:B0-----:R-:W-:Y:S05]  /*1080*/  @!P1 BRA `(.L_x_15) ;  /* 0x0000000000049947 */ /* 0x001fea0003800000 */
[----:B------:R-:W-:Y:S01]  /*1090*/  BPT.TRAP 0x1 ;  /* 0x000000040000795c */ /* 0x000fe20000300000 */
.L_x_15:
[----:B------:R-:W-:Y:S01]  /*10a0*/  SHF.L.U32 R8, R10, 0x1f, RZ ;  /* 0x0000001f0a087819 */ /* 0x000fe200000006ff */
[----:B------:R-:W-:-:S12]  /*10b0*/  ULEA UR6, UR4, UR14, 0x3 ;  /* 0x0000000e04067291 */ /* 0x000fd8000f8e183f */
.L_x_16:
[----:B0-----:R-:W-:-:S04]  /*10c0*/  IMAD.U32 R9, RZ, RZ, UR6 ;  /* 0x00000006ff097e24 */ /* 0x001fc8000f8e00ff */
[----:B------:R0:W1:Y:S03]  /*10d0*/  SYNCS.PHASECHK.TRANS64.TRYWAIT P0, [R9+URZ+0x38000], R8 ;  /* 0x03800008090075a7 */ /* 0x000066000800017f */
[----:B-1----:R-:W-:Y:S05]  /*10e0*/  @!P0 NANOSLEEP.SYNCS 0x989680 ;  /* 0x009896800000895d */ /* 0x002fea0003900000 */
[----:B------:R-:W1:Y:S02]  /*10f0*/  @!P0 SYNCS.PHASECHK.TRANS64 P0, [R9+URZ+0x38000], R8 ;  /* 0x03800008090085a7 */ /* 0x000e64000800007f */
[----:B-1----:R-:W-:Y:S05]  /*1100*/  @!P0 BRA `(.L_x_16) ;  /* 0xfffffffc00ec8947 */ /* 0x002fea000383ffff */
[----:B------:R-:W-:Y:S01]  /*1110*/  ULEA UR6, UR4, UR15, 0x9 ;  /* 0x0000000f04067291 */ /* 0x000fe2000f8e483f */
[----:B------:R-:W-:Y:S01]  /*1120*/  WARPGROUP.ARRIVE ;  /* 0x00000000000079c5 */ /* 0x000fe20000000000 */
[----:B------:R-:W-:Y:S01]  /*1130*/  ULEA UR7, UR4, UR16, 0x9 ;  /* 0x0000001004077291 */ /* 0x000fe2000f8e483f */
[----:B------:R-:W-:Y:S01]  /*1140*/  UMOV UR9, 0x40000040 ;  /* 0x4000004000097882 */ /* 0x000fe20000000000 */
[----:B------:R-:W-:-:S03]  /*1150*/  UMOV UR11, 0x40000040 ;  /* 0x40000040000b7882 */ /* 0x000fc60000000000 */
[----:B------:R-:W-:Y:S02]  /*1160*/  UMOV UR8, UR6 ;  /* 0x0000000600087c82 */ /* 0x000fe40008000000 */
[----:B------:R-:W-:Y:S02]  /*1170*/  UMOV UR10, UR7 ;  /* 0x00000007000a7c82 */ /* 0x000fe40008000000 */
[----:B------:R-:W-:Y:S01]  /*1180*/  HGMMA.64x64x16.F32 R24, gdesc[UR8].tnspA.tnspB, R24, UP0 ;  /* 0x60e00000081879f0 */ /* 0x000fe2000bf00818 */
        /* <DEDUP_REMOVED lines=14> */
[----:B------:R-:W-:Y:S03]  /*1270*/  HGMMA.64x64x16.F32 R24, gdesc[UR8].tnspA.tnspB, R24, gsb0 ;  /* 0x60e00000081879f0 */ /* 0x000fe60008000818 */
[----:B------:R-:W-:Y:S02]  /*1280*/  WARPGROUP.DEPBAR.LE gsb0, 0x1 ;  /* 0x00008000000079c5 */ /* 0x000fe40000010100 */
[----:B------:R-:W-:Y:S05]  /*1290*/  @!P1 BRA `(.L_x_17) ;  /* 0x0000000000049947 */ /* 0x000fea0003800000 */
[----:B------:R-:W-:Y:S01]  /*12a0*/  BPT.TRAP 0x1 ;  /* 0x000000040000795c */ /* 0x000fe20000300000 */
.L_x_17:
[----:B------:R-:W-:Y:S01]  /*12b0*/  ULEA UR6, UR5, UR14, 0x3 ;  /* 0x0000000e05067291 */ /* 0x000fe2000f8e183f */
[----:B------:R-:W-:-:S03]  /*12c0*/  ISETP.GT.U32.AND P0, PT, R3, 0x1, PT ;  /* 0x000000010300780c */ /* 0x000fc60003f04070 */
[----:B------:R-:W-:-:S04]  /*12d0*/  UIADD3 UR6, UR6, 0x38070, URZ ;  /* 0x0003807006067890 */ /* 0x000fc8000fffe03f */
[----:B------:R-:W-:-:S09]  /*12e0*/  UPRMT UR6, URZ, 0x654, UR6 ;  /* 0x000006543f067896 */ /* 0x000fd20008000006 */
[----:B------:R-:W-:Y:S01]  /*12f0*/  SYNCS.ARRIVE.TRANS64.RED.A1T0 RZ, [UR6], RZ ;  /* 0x000000ffffff79a7 */ /* 0x000fe20008100406 */
[----:B------:R-:W-:Y:S05]  /*1300*/  @P0 BRA `(.L_x_18) ;  /* 0x0000000000040947 */ /* 0x000fea0003800000 */
[----:B------:R-:W-:Y:S01]  /*1310*/  BPT.TRAP 0x1 ;  /* 0x000000040000795c */ /* 0x000fe20000300000 */
.L_x_18:
[----:B------:R-:W-:Y:S01]  /*1320*/  UIADD3 UR4, UR4, 0x1, URZ ;  /* 0x0000000104047890 */ /* 0x000fe2000fffe03f */
[C---:B------:R-:W-:Y:S01]  /*1330*/  ISETP.GT.AND P0, PT, R5.reuse, 0x1, PT ;  /* 0x000000010500780c */ /* 0x040fe20003f04270 */
[----:B------:R-:W-:Y:S01]  /*1340*/  UIADD3 UR5, UR5, 0x1, URZ ;  /* 0x0000000105057890 */ /* 0x000fe2000fffe03f */
[----:B------:R-:W-:Y:S01]  /*1350*/  VIADD R5, R5, 0xffffffff ;  /* 0xffffffff05057836 */ /* 0x000fe20000000000 */
[----:B------:R-:W-:Y:S02]  /*1360*/  UISETP.NE.AND UP0, UPT, UR4, 0xe, UPT ;  /* 0x0000000e0400788c */ /* 0x000fe4000bf05270 */
[----:B------:R-:W-:Y:S02]  /*1370*/  UISETP.NE.AND UP1, UPT, UR5, 0xe, UPT ;  /* 0x0000000e0500788c */ /* 0x000fe4000bf25270 */
[----:B------:R-:W-:Y:S02]  /*1380*/  USEL UR6, URZ, 0x1, UP0 ;  /* 0x000000013f067887 */ /* 0x000fe40008000000 */
[----:B------:R-:W-:-:S02]  /*1390*/  USEL UR4, UR4, URZ, UP0 ;  /* 0x0000003f04047287 */ /* 0x000fc40008000000 */
[----:B------:R-:W-:Y:S02]  /*13a0*/  USEL UR5, UR5, URZ, UP1 ;  /* 0x0000003f05057287 */ /* 0x000fe40008800000 */
[----:B------:R-:W-:Y:S01]  /*13b0*/  UPLOP3.LUT UP0, UPT, UPT, UPT, UPT, 0x80, 0x0 ;  /* 0x000000000000789c */ /* 0x000fe20003f0f070 */
[----:B------:R-:W-:Y:S01]  /*13c0*/  LOP3.LUT R10, R10, UR6, RZ, 0x3c, !PT ;  /* 0x000000060a0a7c12 */ /* 0x000fe2000f8e3cff */
[----:B------:R-:W-:Y:S09]  /*13d0*/  @P0 BRA `(.L_x_19) ;  /* 0xfffffffc00240947 */ /* 0x000ff2000383ffff */
.L_x_14:
[----:B------:R-:W1:Y:S01]  /*13e0*/  LDC R5, c[0x0][0x290] ;  /* 0x0000a400ff057b82 */ /* 0x000e620000000800 */
[----:B------:R-:W-:Y:S02]  /*13f0*/  WARPGROUP.DEPBAR.LE gsb0, 0x0 ;  /* 0x00008000000079c5 */ /* 0x000fe40000010000 */
[----:B-1----:R-:W-:-:S13]  /*1400*/  ISETP.GE.AND P0, PT, R5, 0x1, PT ;  /* 0x000000010500780c */ /* 0x002fda0003f06270 */
[----:B------:R-:W-:Y:S05]  /*1410*/  @!P0 BRA `(.L_x_20) ;  /* 0x0000000000488947 */ /* 0x000fea0003800000 */
[----:B------:R-:W-:-:S04]  /*1420*/  LOP3.LUT R5, R3, 0x1, RZ, 0xfc, !PT ;  /* 0x0000000103057812 */ /* 0x000fc800078efcff */
[----:B------:R-:W-:-:S13]  /*1430*/  ISETP.NE.AND P0, PT, R5, 0x3, PT ;  /* 0x000000030500780c */ /* 0x000fda0003f05270 */
[----:B------:R-:W-:Y:S05]  /*1440*/  @!P0 BRA `(.L_x_21) ;  /* 0x0000000000048947 */ /* 0x000fea0003800000 */
[----:B------:R-:W-:Y:S01]  /*1450*/  BPT.TRAP 0x1 ;  /* 0x000000040000795c */ /* 0x000fe20000300000 */
.L_x_21:
[----:B------:R-:W1:Y:S01]  /*1460*/  S2R R10, SR_CgaCtaId ;  /* 0x00000000000a7919 */ /* 0x000e620000008800 */
[----:B0-----:R-:W-:Y:S02]  /*1470*/  SHF.R.U32.HI R8, RZ, 0x1, R7 ;  /* 0x00000001ff087819 */ /* 0x001fe40000011607 */
[----:B------:R-:W-:Y:S02]  /*1480*/  MOV R5, 0x400 ;  /* 0x0000040000057802 */ /* 0x000fe40000000f00 */
[----:B------:R-:W-:Y:S01]  /*1490*/  ISETP.GT.U32.AND P0, PT, R3, 0x1, PT ;  /* 0x000000010300780c */ /* 0x000fe20003f04070 */
[----:B------:R-:W-:-:S05]  /*14a0*/  IMAD.WIDE.U32 R8, R8, -0x6db6db6d, RZ ;  /* 0x9249249308087825 */ /* 0x000fca00078e00ff */
[----:B------:R-:W-:-:S05]  /*14b0*/  SHF.R.U32.HI R8, RZ, 0x2, R9 ;  /* 0x00000002ff087819 */ /* 0x000fca0000011609 */
[----:B------:R-:W-:Y:S01]  /*14c0*/  IMAD R7, R8, -0xe, R7 ;  /* 0xfffffff208077824 */ /* 0x000fe200078e0207 */
[----:B-1----:R-:W-:-:S05]  /*14d0*/  LEA R10, R10, R5, 0x18 ;  /* 0x000000050a0a7211 */ /* 0x002fca00078ec0ff */
[----:B------:R-:W-:-:S04]  /*14e0*/  IMAD R7, R7, 0x8, R10 ;  /* 0x0000000807077824 */ /* 0x000fc800078e020a */
[----:B------:R-:W-:-:S05]  /*14f0*/  VIADD R7, R7, 0x38070 ;  /* 0x0003807007077836 */ /* 0x000fca0000000000 */
[----:B------:R-:W-:-:S04]  /*1500*/  PRMT R7, RZ, 0x654, R7 ;  /* 0x00000654ff077816 */ /* 0x000fc80000000007 */
[----:B------:R1:W-:Y:S01]  /*1510*/  SYNCS.ARRIVE.TRANS64.RED.A1T0 RZ, [R7+URZ], RZ ;  /* 0x000000ff07ff79a7 */ /* 0x0003e2000810043f */
[----:B------:R-:W-:Y:S05]  /*1520*/  @P0 BRA `(.L_x_20) ;  /* 0x0000000000040947 */ /* 0x000fea0003800000 */
[----:B------:R-:W-:Y:S01]  /*1530*/  BPT.TRAP 0x1 ;  /* 0x000000040000795c */ /* 0x000fe20000300000 */
.L_x_20:
[----:B0-----:R-:W0:Y:S01]  /*1540*/  S2R R8, SR_TID.X ;  /* 0x0000000000087919 */ /* 0x001e220000002100 */
[----:B------:R-:W2:Y:S01]  /*1550*/  LDC.64 R10, c[0x0][0x5d0] ;  /* 0x00017400ff0a7b82 */ /* 0x000ea20000000a00 */
[----:B------:R-:W-:Y:S01]  /*1560*/  IMAD.SHL.U32 R6, R6, 0x40, RZ ;  /* 0x0000004006067824 */ /* 0x000fe200078e00ff */
[----:B------:R-:W-:Y:S01]  /*1570*/  SHF.R.S32.HI R16, RZ, 0x1f, R4 ;  /* 0x0000001fff107819 */ /* 0x000fe20000011404 */
[----:B------:R-:W3:Y:S01]  /*1580*/  S2R R15, SR_CTAID.X ;  /* 0x00000000000f7919 */ /* 0x000ee20000002500 */
[----:B0-----:R-:W-:-:S04]  /*1590*/  SHF.R.S32.HI R3, RZ, 0x1f, R8 ;  /* 0x0000001fff037819 */ /* 0x001fc80000011408 */
[----:B------:R-:W-:-:S04]  /*15a0*/  LEA.HI R3, R3, R8, RZ, 0x7 ;  /* 0x0000000803037211 */ /* 0x000fc800078f38ff */
[----:B------:R-:W-:-:S05]  /*15b0*/  LOP3.LUT R3, R3, 0xffffff80, RZ, 0xc0, !PT ;  /* 0xffffff8003037812 */ /* 0x000fca00078ec0ff */
[----:B------:R-:W-:Y:S02]  /*15c0*/  IMAD.IADD R3, R8, 0x1, -R3 ;  /* 0x0000000108037824 */ /* 0x000fe400078e0a03 */
[----:B------:R-:W0:Y:S03]  /*15d0*/  LDC.64 R8, c[0x0][0x280] ;  /* 0x0000a000ff087b82 */ /* 0x000e260000000a00 */
[----:B------:R-:W-:-:S04]  /*15e0*/  SHF.R.S32.HI R14, RZ, 0x1f, R3 ;  /* 0x0000001fff0e7819 */ /* 0x000fc80000011403 */
[----:B------:R-:W-:-:S04]  /*15f0*/  LEA.HI R5, R14, R3, RZ, 0x2 ;  /* 0x000000030e057211 */ /* 0x000fc800078f10ff */
[--C-:B------:R-:W-:Y:S02]  /*1600*/  SHF.R.S32.HI R12, RZ, 0x2, R5.reuse ;  /* 0x00000002ff0c7819 */ /* 0x100fe40000011405 */
[----:B-1----:R-:W-:-:S04]  /*1610*/  SHF.R.S32.HI R7, RZ, 0x1f, R5 ;  /* 0x0000001fff077819 */ /* 0x002fc80000011405 */
[----:B------:R-:W-:-:S04]  /*1620*/  LEA.HI R7, R7, R12, RZ, 0x3 ;  /* 0x0000000c07077211 */ /* 0x000fc800078f18ff */
[----:B------:R-:W-:Y:S02]  /*1630*/  LOP3.LUT R7, R7, 0xfffffff8, RZ, 0xc0, !PT ;  /* 0xfffffff807077812 */ /* 0x000fe400078ec0ff */
[----:B0-----:R-:W-:-:S03]  /*1640*/  ISETP.GE.AND P0, PT, R6, R9, PT ;  /* 0x000000090600720c */ /* 0x001fc60003f06270 */
[----:B------:R-:W-:Y:S01]  /*1650*/  IMAD.IADD R12, R12, 0x1, -R7 ;  /* 0x000000010c0c7824 */ /* 0x000fe200078e0a07 */
[----:B------:R-:W-:Y:S02]  /*1660*/  LEA.HI R7, R14, R3, RZ, 0x5 ;  /* 0x000000030e077211 */ /* 0x000fe400078f28ff */
[----:B------:R-:W-:Y:S01]  /*1670*/  LOP3.LUT R14, R5, 0xfffffffc, RZ, 0xc0, !PT ;  /* 0xfffffffc050e7812 */ /* 0x000fe200078ec0ff */
[----:B---3--:R-:W-:Y:S01]  /*1680*/  IMAD.SHL.U32 R5, R15, 0x40, RZ ;  /* 0x000000400f057824 */ /* 0x008fe200078e00ff */
[----:B------:R-:W-:Y:S02]  /*1690*/  SHF.R.S32.HI R13, RZ, 0x1f, R12 ;  /* 0x0000001fff0d7819 */ /* 0x000fe4000001140c */
[----:B------:R-:W-:Y:S01]  /*16a0*/  SHF.R.S32.HI R7, RZ, 0x5, R7 ;  /* 0x00000005ff077819 */ /* 0x000fe20000011407 */
[----:B------:R-:W-:Y:S01]  /*16b0*/  IMAD.IADD R20, R3, 0x1, -R14 ;  /* 0x0000000103147824 */ /* 0x000fe200078e0a0e */
[----:B------:R-:W-:Y:S02]  /*16c0*/  ISETP.GE.OR P0, PT, R5, R8, P0 ;  /* 0x000000080500720c */ /* 0x000fe40000706670 */
[----:B------:R-:W-:Y:S01]  /*16d0*/  SHF.R.S32.HI R3, RZ, 0x1f, R6 ;  /* 0x0000001fff037819 */ /* 0x000fe20000011406 */
[----:B------:R-:W-:-:S04]  /*16e0*/  IMAD.WIDE R56, R7, 0x10, R12 ;  /* 0x0000001007387825 */ /* 0x000fc800078e020c */
[----:B------:R-:W-:Y:S02]  /*16f0*/  IMAD.SHL.U32 R14, R20, 0x2, RZ ;  /* 0x00000002140e7824 */ /* 0x000fe400078e00ff */
[----:B------:R-:W-:-:S03]  /*1700*/  IMAD.WIDE R56, R15, 0x40, R56 ;  /* 0x000000400f387825 */ /* 0x000fc600078e0238 */
[--C-:B------:R-:W-:Y:S01]  /*1710*/  SHF.R.S32.HI R15, RZ, 0x1f, R14.reuse ;  /* 0x0000001fff0f7819 */ /* 0x100fe2000001140e */
[-C--:B--2---:R-:W-:Y:S02]  /*1720*/  IMAD R17, R57, R10.reuse, RZ ;  /* 0x0000000a39117224 */ /* 0x084fe400078e02ff */
[----:B------:R-:W-:Y:S01]  /*1730*/  IMAD.WIDE.U32 R18, R56, R10, R14 ;  /* 0x0000000a38127225 */ /* 0x000fe200078e000e */
[----:B------:R-:W-:Y:S06]  /*1740*/  @P0 EXIT ;  /* 0x000000000000094d */ /* 0x000fec0003800000 */
[----:B------:R-:W-:Y:S01]  /*1750*/  ULDC.64 UR6, c[0x0][0x288] ;  /* 0x0000a20000067ab9 */ /* 0x000fe20000000a00 */
[----:B------:R-:W-:Y:S01]  /*1760*/  IMAD R17, R56, R11, R17 ;  /* 0x0000000b38117224 */ /* 0x000fe200078e0211 */
[----:B------:R-:W-:Y:S01]  /*1770*/  ISETP.GE.AND P0, PT, R23, UR6, PT ;  /* 0x0000000617007c0c */ /* 0x000fe2000bf06270 */
[----:B------:R-:W-:Y:S01]  /*1780*/  ULDC.64 UR4, c[0x0][0x5e0] ;  /* 0x0001780000047ab9 */ /* 0x000fe20000000a00 */
[----:B------:R-:W-:Y:S01]  /*1790*/  IADD3 R18, P1, R6, R18, RZ ;  /* 0x0000001206127210 */ /* 0x000fe20007f3e0ff */
[----:B------:R-:W-:Y:S01]  /*17a0*/  IMAD R21, R16, UR4, RZ ;  /* 0x0000000410157c24 */ /* 0x000fe2000f8e02ff */
[C---:B------:R-:W-:Y:S01]  /*17b0*/  ISETP.GE.OR P0, PT, R4.reuse, UR7, P0 ;  /* 0x0000000704007c0c */ /* 0x040fe20008706670 */
[----:B------:R-:W-:Y:S01]  /*17c0*/  IMAD R7, R7, -0x10, -R5 ;  /* 0xfffffff007077824 */ /* 0x000fe200078e0a05 */
[----:B------:R-:W-:Y:S01]  /*17d0*/  IADD3.X R19, R3, R19, R17, P1, !PT ;  /* 0x0000001303137210 */ /* 0x000fe20000ffe411 */
[----:B------:R-:W-:Y:S01]  /*17e0*/  IMAD R21, R4, UR5, R21 ;  /* 0x0000000504157c24 */ /* 0x000fe2000f8e0215 */
[----:B------:R-:W-:Y:S01]  /*17f0*/  SHF.R.S32.HI R17, RZ, 0x1f, R23 ;  /* 0x0000001fff117819 */ /* 0x000fe20000011417 */
[----:B------:R-:W-:-:S02]  /*1800*/  IMAD R5, R20, -0x2, R9 ;  /* 0xfffffffe14057824 */ /* 0x000fc400078e0209 */
[----:B------:R-:W-:Y:S01]  /*1810*/  IMAD.WIDE.U32 R18, R4, UR4, R18 ;  /* 0x0000000404127c25 */ /* 0x000fe2000f8e0012 */
[----:B------:R-:W-:-:S03]  /*1820*/  ULDC.64 UR4, c[0x0][0x5d8] ;  /* 0x0001760000047ab9 */ /* 0x000fc60000000a00 */
[----:B------:R-:W-:Y:S02]  /*1830*/  IMAD R20, R17, UR4, RZ ;  /* 0x0000000411147c24 */ /* 0x000fe4000f8e02ff */
[----:B------:R-:W-:Y:S01]  /*1840*/  IMAD.IADD R59, R19, 0x1, R21 ;  /* 0x00000001133b7824 */ /* 0x000fe200078e0215 */
[----:B------:R-:W-:Y:S06]  /*1850*/  @P0 EXIT ;  /* 0x000000000000094d */ /* 0x000fec0003800000 */
[----:B-----5:R-:W-:Y:S01]  /*1860*/  FSETP.NEU.AND P1, PT, R2, RZ, PT ;  /* 0x000000ff0200720b */ /* 0x020fe20003f2d000 */
[----:B------:R-:W-:Y:S01]  /*1870*/  IMAD.MOV.U32 R58, RZ, RZ, R18 ;  /* 0x000000ffff3a7224 */ /* 0x000fe200078e0012 */
[----:B------:R-:W-:Y:S01]  /*1880*/  IADD3 R7, R7, R8, -R12 ;  /* 0x0000000807077210 */ /* 0x000fe20007ffe80c */
[C---:B------:R-:W-:Y:S01]  /*1890*/  IMAD R13, R23.reuse, UR5, R20 ;  /* 0x00000005170d7c24 */ /* 0x040fe2000f8e0214 */
[----:B------:R-:W-:Y:S01]  /*18a0*/  SHF.L.U64.HI R8, R10, 0x3, R11 ;  /* 0x000000030a087819 */ /* 0x000fe2000001020b */
[----:B------:R-:W-:Y:S01]  /*18b0*/  IMAD.WIDE.U32 R58, R23, UR4, R58 ;  /* 0x00000004173a7c25 */ /* 0x000fe2000f8e003a */
[----:B------:R-:W-:-:S03]  /*18c0*/  ULDC.64 UR4, c[0x0][0x5b8] ;  /* 0x00016e0000047ab9 */ /* 0x000fc60000000a00 */
[----:B------:R-:W-:Y:S02]  /*18d0*/  IMAD.IADD R5, R5, 0x1, -R6 ;  /* 0x0000000105057824 */ /* 0x000fe400078e0a06 */
[----:B------:R-:W-:Y:S02]  /*18e0*/  IMAD R12, R17, UR4, RZ ;  /* 0x00000004110c7c24 */ /* 0x000fe4000f8e02ff */
[----:B------:R-:W-:Y:S01]  /*18f0*/  IMAD.SHL.U32 R9, R10, 0x8, RZ ;  /* 0x000000080a097824 */ /* 0x000fe200078e00ff */
[----:B------:R-:W-:Y:S01]  /*1900*/  ISETP.GT.AND P0, PT, R5, RZ, PT ;  /* 0x000000ff0500720c */ /* 0x000fe20003f04270 */
[----:B------:R-:W-:Y:S02]  /*1910*/  IMAD R17, R23, UR5, R12 ;  /* 0x0000000517117c24 */ /* 0x000fe4000f8e020c */
[----:B------:R-:W-:Y:S01]  /*1920*/  IMAD.IADD R13, R59, 0x1, R13 ;  /* 0x000000013b0d7824 */ /* 0x000fe200078e020d */
[----:B------:R-:W-:Y:S01]  /*1930*/  ISETP.GT.AND P2, PT, R7, RZ, P0 ;  /* 0x000000ff0700720c */ /* 0x000fe20000744270 */
[----:B------:R-:W-:-:S12]  /*1940*/  @!P1 BRA `(.L_x_22) ;  /* 0x0000001800189947 */ /* 0x000fd80003800000 */
[----:B------:R-:W-:Y:S01]  /*1950*/  IADD3 R10, P1, R6, R14, RZ ;  /* 0x0000000e060a7210 */ /* 0x000fe20007f3e0ff */
[----:B------:R-:W-:Y:S01]  /*1960*/  ULDC.64 UR6, c[0x0][0x5c0] ;  /* 0x0001700000067ab9 */ /* 0x000fe20000000a00 */
[----:B------:R-:W-:Y:S01]  /*1970*/  ULDC.64 UR8, c[0x0][0x5b0] ;  /* 0x00016c0000087ab9 */ /* 0x000fe20000000a00 */
[----:B------:R-:W-:Y:S01]  /*1980*/  IMAD R19, R16, UR6, RZ ;  /* 0x0000000610137c24 */ /* 0x000fe2000f8e02ff */
[----:B------:R-:W-:Y:S01]  /*1990*/  ULDC.64 UR10, c[0x0][0x5a8] ;  /* 0x00016a00000a7ab9 */ /* 0x000fe20000000a00 */
[----:B------:R-:W-:Y:S02]  /*19a0*/  IMAD.X R11, R3, 0x1, R15, P1 ;  /* 0x00000001030b7824 */ /* 0x000fe400008e060f */
[C---:B------:R-:W-:Y:S02]  /*19b0*/  IMAD R60, R4.reuse, UR7, R19 ;  /* 0x00000007043c7c24 */ /* 0x040fe4000f8e0213 */
[----:B------:R-:W-:-:S04]  /*19c0*/  IMAD.WIDE.U32 R10, R4, UR6, R10 ;  /* 0x00000006040a7c25 */ /* 0x000fc8000f8e000a */
[----:B------:R-:W-:Y:S02]  /*19d0*/  IMAD.IADD R11, R11, 0x1, R60 ;  /* 0x000000010b0b7824 */ /* 0x000fe400078e023c */
[----:B------:R-:W-:Y:S02]  /*19e0*/  IMAD R61, R57, UR8, RZ ;  /* 0x00000008393d7c24 */ /* 0x000fe4000f8e02ff */
[----:B------:R-:W-:-:S04]  /*19f0*/  IMAD.WIDE.U32 R20, R23, UR4, R10 ;  /* 0x0000000417147c25 */ /* 0x000fc8000f8e000a */
[----:B------:R-:W-:Y:S02]  /*1a00*/  IMAD.IADD R19, R17, 0x1, R21 ;  /* 0x0000000111137824 */ /* 0x000fe400078e0215 */
[----:B------:R-:W-:Y:S02]  /*1a10*/  IMAD.MOV.U32 R18, RZ, RZ, R20 ;  /* 0x000000ffff127224 */ /* 0x000fe400078e0014 */
[C---:B------:R-:W-:Y:S02]  /*1a20*/  IMAD R61, R56.reuse, UR9, R61 ;  /* 0x00000009383d7c24 */ /* 0x040fe4000f8e023d */
[----:B------:R-:W-:-:S04]  /*1a30*/  IMAD.WIDE.U32 R10, R56, UR8, R18 ;  /* 0x00000008380a7c25 */ /* 0x000fc8000f8e0012 */
[----:B------:R-:W-:Y:S01]  /*1a40*/  IMAD.IADD R11, R11, 0x1, R61 ;  /* 0x000000010b0b7824 */ /* 0x000fe200078e023d */
[----:B------:R-:W-:-:S04]  /*1a50*/  LEA R62, P1, R10, UR10, 0x1 ;  /* 0x0000000a0a3e7c11 */ /* 0x000fc8000f8208ff */
[----:B------:R-:W-:-:S05]  /*1a60*/  LEA.HI.X R63, R10, UR11, R11, 0x1, P1 ;  /* 0x0000000b0a3f7c11 */ /* 0x000fca00088f0c0b */
[----:B------:R0:W2:Y:S01]  /*1a70*/  @P2 LDG.E.LTC128B.U16 R59, desc[UR12][R62.64] ;  /* 0x0000000c3e3b2981 */ /* 0x0000a2000c1e1520 */
[----:B------:R-:W-:Y:S01]  /*1a80*/  IMAD.WIDE.U32 R22, R23, UR4, RZ ;  /* 0x0000000417167c25 */ /* 0x000fe2000f8e00ff */
[----:B------:R-:W-:Y:S01]  /*1a90*/  ULDC.64 UR4, c[0x0][0x5c8] ;  /* 0x0001720000047ab9 */ /* 0x000fe20000000a00 */
[----:B------:R-:W-:Y:S01]  /*1aa0*/  ISETP.GT.AND P1, PT, R5, 0x1, PT ;  /* 0x000000010500780c */ /* 0x000fe20003f24270 */
[----:B------:R-:W-:Y:S01]  /*1ab0*/  BSSY B0, `(.L_x_23) ;  /* 0x0000016000007945 */ /* 0x000fe20003800000 */
[----:B------:R-:W-:Y:S02]  /*1ac0*/  IMAD.IADD R17, R23, 0x1, R17 ;  /* 0x0000000117117824 */ /* 0x000fe400078e0211 */
[----:B------:R-:W-:-:S04]  /*1ad0*/  IMAD.MOV.U32 R16, RZ, RZ, R22 ;  /* 0x000000ffff107224 */ /* 0x000fc800078e0016 */
[----:B------:R-:W-:-:S04]  /*1ae0*/  IMAD.WIDE.U32 R10, R56, UR8, R16 ;  /* 0x00000008380a7c25 */ /* 0x000fc8000f8e0010 */
[----:B------:R-:W-:Y:S02]  /*1af0*/  IMAD.IADD R11, R61, 0x1, R11 ;  /* 0x000000013d0b7824 */ /* 0x000fe400078e020b */
[----:B------:R-:W-:-:S04]  /*1b00*/  IMAD.WIDE.U32 R10, R4, UR6, R10 ;  /* 0x00000006040a7c25 */ /* 0x000fc8000f8e000a */
[----:B------:R-:W-:Y:S01]  /*1b10*/  IMAD.IADD R11, R60, 0x1, R11 ;  /* 0x000000013c0b7824 */ /* 0x000fe200078e020b */
[----:B0-----:R-:W-:Y:S02]  /*1b20*/  IADD3 R62, P4, P5, R6, R10, R14 ;  /* 0x0000000a063e7210 */ /* 0x001fe40007d9e00e */
[C---:B------:R-:W-:Y:S02]  /*1b30*/  LEA R10, P3, R58.reuse, UR4, 0x1 ;  /* 0x000000043a0a7c11 */ /* 0x040fe4000f8608ff */
[----:B------:R-:W-:Y:S02]  /*1b40*/  IADD3.X R63, R3, R11, R15, P4, P5 ;  /* 0x0000000b033f7210 */ /* 0x000fe400027ea40f */
[----:B------:R-:W-:Y:S02]  /*1b50*/  LEA.HI.X R11, R58, UR5, R13, 0x1, P3 ;  /* 0x000000053a0b7c11 */ /* 0x000fe400098f0c0d */
[----:B------:R-:W-:Y:S02]  /*1b60*/  ISETP.GT.AND P3, PT, R7, RZ, P1 ;  /* 0x000000ff0700720c */ /* 0x000fe40000f64270 */
[----:B------:R-:W-:-:S04]  /*1b70*/  LEA R12, P4, R62, UR10, 0x1 ;  /* 0x0000000a3e0c7c11 */ /* 0x000fc8000f8808ff */
[----:B------:R-:W-:Y:S01]  /*1b80*/  LEA.HI.X R13, R62, UR11, R63, 0x1, P4 ;  /* 0x0000000b3e0d7c11 */ /* 0x000fe2000a0f0c3f */
[----:B--2---:R-:W-:-:S05]  /*1b90*/  HADD2.F32 R65, -RZ, R59.H0_H0 ;  /* 0x2000003bff417230 */ /* 0x004fca0000004100 */
[----:B------:R-:W-:-:S04]  /*1ba0*/  FMUL R65, R65, R2 ;  /* 0x0000000241417220 */ /* 0x000fc80000400000 */
[----:B------:R-:W-:Y:S01]  /*1bb0*/  FFMA R65, R24, R0, R65 ;  /* 0x0000000018417223 */ /* 0x000fe20000000041 */
[----:B------:R-:W-:-:S04]  /*1bc0*/  PRMT R24, R59, 0x7610, R24 ;  /* 0x000076103b187816 */ /* 0x000fc80000000018 */
[----:B------:R-:W-:-:S05]  /*1bd0*/  F2FP.F16.F32.PACK_AB R65, RZ, R65 ;  /* 0x00000041ff41723e */ /* 0x000fca00000000ff */
[----:B------:R0:W-:Y:S01]  /*1be0*/  @P2 STG.E.U16 desc[UR12][R10.64], R65 ;  /* 0x000000410a002986 */ /* 0x0001e2000c10150c */
[----:B------:R-:W-:Y:S05]  /*1bf0*/  @!P3 BRA `(.L_x_24) ;  /* 0x000000000004b947 */ /* 0x000fea0003800000 */
[----:B------:R1:W5:Y:S02]  /*1c00*/  LDG.E.LTC128B.U16 R24, desc[UR12][R12.64+0x2] ;  /* 0x0000020c0c187981 */ /* 0x000364000c1e1520 */
.L_x_24:
[----:B------:R-:W-:Y:S05]  /*1c10*/  BSYNC B0 ;  /* 0x0000000000007941 */ /* 0x000fea0003800000 */
.L_x_23:
[----:B------:R-:W-:Y:S01]  /*1c20*/  USHF.L.U32 UR5, UR8, 0x3, URZ ;  /* 0x0000000308057899 */ /* 0x000fe2000800063f */
[----:B-----5:R-:W-:Y:S01]  /*1c30*/  HADD2.F32 R21, -RZ, R24.H0_H0 ;  /* 0x20000018ff157230 */ /* 0x020fe20000004100 */
[----:B------:R-:W-:Y:S01]  /*1c40*/  USHF.L.U64.HI UR4, UR8, 0x3, UR9 ;  /* 0x0000000308047899 */ /* 0x000fe20008010209 */
[----:B------:R-:W-:-:S03]  /*1c50*/  ISETP.GT.AND P0, PT, R7, 0x8, P0 ;  /* 0x000000080700780c */ /* 0x000fc60000704270 */
[----:B------:R-:W-:Y:S02]  /*1c60*/  IMAD.U32 R58, RZ, RZ, UR5 ;  /* 0x00000005ff3a7e24 */ /* 0x000fe4000f8e00ff */
[----:B------:R-:W-:Y:S01]  /*1c70*/  FMUL R16, R21, R2 ;  /* 0x0000000215107220 */ /* 0x000fe20000400000 */
[----:B------:R-:W-:-:S03]  /*1c80*/  IMAD.U32 R59, RZ, RZ, UR4 ;  /* 0x00000004ff3b7e24 */ /* 0x000fc6000f8e00ff */
[----:B------:R-:W-:Y:S01]  /*1c90*/  FFMA R16, R25, R0, R16 ;  /* 0x0000000019107223 */ /* 0x000fe20000000010 */
[----:B------:R-:W-:-:S04]  /*1ca0*/  IMAD.WIDE.U32 R58, R56, UR8, R58 ;  /* 0x00000008383a7c25 */ /* 0x000fc8000f8e003a */
[----:B------:R-:W-:Y:S01]  /*1cb0*/  IMAD.IADD R61, R61, 0x1, R59 ;  /* 0x000000013d3d7824 */ /* 0x000fe200078e023b */
[----:B------:R-:W-:Y:S02]  /*1cc0*/  IADD3 R20, P2, R20, R58, RZ ;  /* 0x0000003a14147210 */ /* 0x000fe40007f5e0ff */
[----:B------:R-:W-:-:S03]  /*1cd0*/  F2FP.F16.F32.PACK_AB R16, RZ, R16 ;  /* 0x00000010ff10723e */ /* 0x000fc600000000ff */
[----:B------:R-:W-:Y:S01]  /*1ce0*/  IMAD.X R19, R61, 0x1, R19, P2 ;  /* 0x000000013d137824 */ /* 0x000fe200010e0613 */
[----:B------:R-:W-:Y:S02]  /*1cf0*/  LEA R18, P2, R20, UR10, 0x1 ;  /* 0x0000000a14127c11 */ /* 0x000fe4000f8408ff */
[----:B------:R-:W-:Y:S02]  /*1d00*/  PRMT R23, R16, 0x7610, R23 ;  /* 0x0000761010177816 */ /* 0x000fe40000000017 */
[----:B------:R-:W-:Y:S02]  /*1d10*/  PRMT R16, R24, 0x7610, R16 ;  /* 0x0000761018107816 */ /* 0x000fe40000000010 */
[----:B------:R-:W-:Y:S01]  /*1d20*/  LEA.HI.X R19, R20, UR11, R19, 0x1, P2 ;  /* 0x0000000b14137c11 */ /* 0x000fe200090f0c13 */
[----:B------:R2:W-:Y:S04]  /*1d30*/  @P3 STG.E.U16 desc[UR12][R10.64+0x2], R23 ;  /* 0x000002170a003986 */ /* 0x0005e8000c10150c */
[----:B------:R-:W3:Y:S01]  /*1d40*/  @P0 LDG.E.LTC128B.U16 R16, desc[UR12][R18.64] ;  /* 0x0000000c12100981 */ /* 0x000ee2000c1e1520 */
[----:B------:R-:W-:Y:S01]  /*1d50*/  IADD3 R20, P2, R22, R58, RZ ;  /* 0x0000003a16147210 */ /* 0x000fe20007f5e0ff */
[----:B------:R-:W-:Y:S01]  /*1d60*/  BSSY B0, `(.L_x_25) ;  /* 0x0000013000007945 */ /* 0x000fe20003800000 */
[----:B------:R-:W-:-:S03]  /*1d70*/  ISETP.GT.AND P1, PT, R7, 0x8, P1 ;  /* 0x000000080700780c */ /* 0x000fc60000f24270 */
[----:B------:R-:W-:Y:S02]  /*1d80*/  IMAD.X R21, R61, 0x1, R17, P2 ;  /* 0x000000013d157824 */ /* 0x000fe400010e0611 */
[----:B------:R-:W-:-:S03]  /*1d90*/  IMAD.WIDE.U32 R20, R4, UR6, R20 ;  /* 0x0000000604147c25 */ /* 0x000fc6000f8e0014 */
[----:B------:R-:W-:Y:S01]  /*1da0*/  IADD3 R6, P2, P3, R6, R20, R14 ;  /* 0x0000001406067210 */ /* 0x000fe20007b5e00e */
[----:B------:R-:W-:Y:S01]  /*1db0*/  IMAD.IADD R14, R60, 0x1, R21 ;  /* 0x000000013c0e7824 */ /* 0x000fe200078e0215 */
[----:B------:R-:W-:-:S04]  /*1dc0*/  SHF.L.U64.HI R21, R9, 0x1, R8 ;  /* 0x0000000109157819 */ /* 0x000fc80000010208 */
[----:B------:R-:W-:Y:S02]  /*1dd0*/  IADD3.X R3, R3, R14, R15, P2, P3 ;  /* 0x0000000e03037210 */ /* 0x000fe400017e640f */
[----:B------:R-:W-:Y:S02]  /*1de0*/  LEA R14, P2, R9, R10, 0x1 ;  /* 0x0000000a090e7211 */ /* 0x000fe400078408ff */
[----:B------:R-:W-:-:S03]  /*1df0*/  LEA R8, P3, R6, UR10, 0x1 ;  /* 0x0000000a06087c11 */ /* 0x000fc6000f8608ff */
[----:B------:R-:W-:Y:S01]  /*1e00*/  IMAD.X R15, R21, 0x1, R11, P2 ;  /* 0x00000001150f7824 */ /* 0x000fe200010e060b */
[----:B------:R-:W-:Y:S01]  /*1e10*/  LEA.HI.X R9, R6, UR11, R3, 0x1, P3 ;  /* 0x0000000b06097c11 */ /* 0x000fe200098f0c03 */
[----:B---3--:R-:W-:-:S05]  /*1e20*/  HADD2.F32 R17, -RZ, R16.H0_H0 ;  /* 0x20000010ff117230 */ /* 0x008fca0000004100 */
[----:B------:R-:W-:-:S04]  /*1e30*/  FMUL R17, R17, R2 ;  /* 0x0000000211117220 */ /* 0x000fc80000400000 */
[----:B------:R-:W-:-:S05]  /*1e40*/  FFMA R17, R26, R0, R17 ;  /* 0x000000001a117223 */ /* 0x000fca0000000011 */
[----:B------:R-:W-:-:S05]  /*1e50*/  F2FP.F16.F32.PACK_AB R17, RZ, R17 ;  /* 0x00000011ff11723e */ /* 0x000fca00000000ff */
[----:B------:R2:W-:Y:S01]  /*1e60*/  @P0 STG.E.U16 desc[UR12][R14.64], R17 ;  /* 0x000000110e000986 */ /* 0x0005e2000c10150c */
[----:B------:R-:W-:Y:S05]  /*1e70*/  @!P1 BRA `(.L_x_26) ;  /* 0x0000000000049947 */ /* 0x000fea0003800000 */
[----:B------:R3:W5:Y:S02]  /*1e80*/  LDG.E.LTC128B.U16 R16, desc[UR12][R8.64+0x2] ;  /* 0x0000020c08107981 */ /* 0x000764000c1e1520 */
.L_x_26:
[----:B------:R-:W-:Y:S05]  /*1e90*/  BSYNC B0 ;  /* 0x0000000000007941 */ /* 0x000fea0003800000 */
.L_x_25:
[----:B-----5:R-:W-:Y:S01]  /*1ea0*/  HADD2.F32 R3, -RZ, R16.H0_H0 ;  /* 0x20000010ff037230 */ /* 0x020fe20000004100 */
[----:B------:R-:W-:Y:S01]  /*1eb0*/  ISETP.GT.AND P0, PT, R5, 0x8, PT ;  /* 0x000000080500780c */ /* 0x000fe20003f04270 */
[----:B------:R-:W-:Y:S03]  /*1ec0*/  BSSY B0, `(.L_x_27) ;  /* 0x0000008000007945 */ /* 0x000fe60003800000 */
[----:B------:R-:W-:Y:S01]  /*1ed0*/  FMUL R4, R3, R2 ;  /* 0x0000000203047220 */ /* 0x000fe20000400000 */
[----:B------:R-:W-:-:S03]  /*1ee0*/  ISETP.GT.AND P2, PT, R7, RZ, P0 ;  /* 0x000000ff0700720c */ /* 0x000fc60000744270 */
[----:B------:R-:W-:-:S05]  /*1ef0*/  FFMA R4, R27, R0, R4 ;  /* 0x000000001b047223 */ /* 0x000fca0000000004 */
[----:B------:R-:W-:-:S05]  /*1f00*/  F2FP.F16.F32.PACK_AB R4, RZ, R4 ;  /* 0x00000004ff04723e */ /* 0x000fca00000000ff */
[----:B------:R4:W-:Y:S01]  /*1f10*/  @P1 STG.E.U16 desc[UR12][R14.64+0x2], R4 ;  /* 0x000002040e001986 */ /* 0x0009e2000c10150c */
[----:B------:R-:W-:Y:S05]  /*1f20*/  @!P2 BRA `(.L_x_28) ;  /* 0x000000000004a947 */ /* 0x000fea0003800000 */
[----:B------:R0:W5:Y:S02]  /*1f30*/  LDG.E.LTC128B.U16 R16, desc[UR12][R12.64+0x10] ;  /* 0x0000100c0c107981 */ /* 0x000164000c1e1520 */
.L_x_28:
[----:B------:R-:W-:Y:S05]  /*1f40*/  BSYNC B0 ;  /* 0x0000000000007941 */ /* 0x000fea0003800000 */
.L_x_27:
        /* <DEDUP_REMOVED lines=10> */
.L_x_30:
[----:B------:R-:W-:Y:S05]  /*1ff0*/  BSYNC B0 ;  /* 0x0000000000007941 */ /* 0x000fea0003800000 */
.L_x_29:
[----:B0----5:R-:W-:Y:S01]  /*2000*/  HADD2.F32 R3, -RZ, R16.H0_H0 ;  /* 0x20000010ff037230 */ /* 0x021fe20000004100 */
[----:B------:R-:W-:Y:S01]  /*2010*/  ISETP.GT.AND P0, PT, R7, 0x8, P0 ;  /* 0x000000080700780c */ /* 0x000fe20000704270 */
[----:B------:R-:W-:Y:S03]  /*2020*/  BSSY B0, `(.L_x_31) ;  /* 0x0000007000007945 */ /* 0x000fe60003800000 */
[----:B----4-:R-:W-:-:S04]  /*2030*/  FMUL R4, R3, R2 ;  /* 0x0000000203047220 */ /* 0x010fc80000400000 */
[----:B------:R-:W-:-:S05]  /*2040*/  FFMA R4, R29, R0, R4 ;  /* 0x000000001d047223 */ /* 0x000fca0000000004 */
[----:B------:R-:W-:-:S05]  /*2050*/  F2FP.F16.F32.PACK_AB R4, RZ, R4 ;  /* 0x00000004ff04723e */ /* 0x000fca00000000ff */
[----:B------:R0:W-:Y:S01]  /*2060*/  @P3 STG.E.U16 desc[UR12][R10.64+0x12], R4 ;  /* 0x000012040a003986 */ /* 0x0001e2000c10150c */
[----:B------:R-:W-:Y:S05]  /*2070*/  @!P0 BRA `(.L_x_32) ;  /* 0x0000000000048947 */ /* 0x000fea0003800000 */
[----:B------:R4:W5:Y:S02]  /*2080*/  LDG.E.LTC128B.U16 R16, desc[UR12][R8.64+0x10] ;  /* 0x0000100c08107981 */ /* 0x000964000c1e1520 */
.L_x_32:
[----:B------:R-:W-:Y:S05]  /*2090*/  BSYNC B0 ;  /* 0x0000000000007941 */ /* 0x000fea0003800000 */
.L_x_31:
[----:B-----5:R-:W-:Y:S01]  /*20a0*/  HADD2.F32 R3, -RZ, R16.H0_H0 ;  /* 0x20000010ff037230 */ /* 0x020fe20000004100 */
[----:B------:R-:W-:Y:S01]  /*20b0*/  ISETP.GT.AND P1, PT, R7, 0x8, P1 ;  /* 0x000000080700780c */ /* 0x000fe20000f24270 */
[----:B------:R-:W-:Y:S03]  /*20c0*/  BSSY B0, `(.L_x_33) ;  /* 0x0000007000007945 */ /* 0x000fe60003800000 */
[----:B------:R-:W-:-:S04]  /*20d0*/  FMUL R3, R3, R2 ;  /* 0x0000000203037220 */ /* 0x000fc80000400000 */
[----:B------:R-:W-:-:S05]  /*20e0*/  FFMA R3, R30, R0, R3 ;  /* 0x000000001e037223 */ /* 0x000fca0000000003 */
[----:B------:R-:W-:-:S05]  /*20f0*/  F2FP.F16.F32.PACK_AB R3, RZ, R3 ;  /* 0x00000003ff03723e */ /* 0x000fca00000000ff */
[----:B------:R0:W-:Y:S01]  /*2100*/  @P0 STG.E.U16 desc[UR12][R14.64+0x10], R3 ;  /* 0x000010030e000986 */ /* 0x0001e2000c10150c */
[----:B------:R-:W-:Y:S05]  /*2110*/  @!P1 BRA `(.L_x_34) ;  /* 0x0000000000049947 */ /* 0x000fea0003800000 */
[----:B------:R0:W5:Y:S02]  /*2120*/  LDG.E.LTC128B.U16 R16, desc[UR12][R8.64+0x12] ;  /* 0x0000120c08107981 */ /* 0x000164000c1e1520 */
.L_x_34:
[----:B------:R-:W-:Y:S05]  /*2130*/  BSYNC B0 ;  /* 0x0000000000007941 */ /* 0x000fea0003800000 */
.L_x_33:
[----:B0----5:R-:W-:Y:S01]  /*2140*/  HADD2.F32 R3, -RZ, R16.H0_H0 ;  /* 0x20000010ff037230 */ /* 0x021fe20000004100 */
        /* <DEDUP_REMOVED lines=9> */
.L_x_36:
[----:B------:R-:W-:Y:S05]  /*21e0*/  BSYNC B0 ;  /* 0x0000000000007941 */ /* 0x000fea0003800000 */
.L_x_35:
        /* <DEDUP_REMOVED lines=10> */
.L_x_38:
[----:B------:R-:W-:Y:S05]  /*2290*/  BSYNC B0 ;  /* 0x0000000000007941 */ /* 0x000fea0003800000 */
.L_x_37:
[----:B0----5:R-:W-:Y:S01]  /*22a0*/  HADD2.F32 R3, -RZ, R16.H0_H0 ;  /* 0x20000010ff037230 */ /* 0x021fe20000004100 */
        /* <DEDUP_REMOVED lines=8> */
.L_x_40:
[----:B------:R-:W-:Y:S05]  /*2330*/  BSYNC B0 ;  /* 0x0000000000007941 */ /* 0x000fea0003800000 */
.L_x_39:
        /* <DEDUP_REMOVED lines=9> */
.L_x_42:
[----:B------:R-:W-:Y:S05]  /*23d0*/  BSYNC B0 ;  /* 0x0000000000007941 */ /* 0x000fea0003800000 */
.L_x_41:
        /* <DEDUP_REMOVED lines=10> */
.L_x_44:
[----:B------:R-:W-:Y:S05]  /*2480*/  BSYNC B0 ;  /* 0x0000000000007941 */ /* 0x000fea0003800000 */
.L_x_43:
        /* <DEDUP_REMOVED lines=10> */
.L_x_46:
[----:B------:R-:W-:Y:S05]  /*2530*/  BSYNC B0 ;  /* 0x0000000000007941 */ /* 0x000fea0003800000 */
.L_x_45:
        /* <DEDUP_REMOVED lines=9> */
.L_x_48:
[----:B------:R-:W-:Y:S05]  /*25d0*/  BSYNC B0 ;  /* 0x0000000000007941 */ /* 0x000fea0003800000 */
.L_x_47:
        /* <DEDUP_REMOVED lines=9> */
.L_x_50:
[----:B------:R-:W-:Y:S05]  /*2670*/  BSYNC B0 ;  /* 0x0000000000007941 */ /* 0x000fea0003800000 */
.L_x_49:
        /* <DEDUP_REMOVED lines=10> */
.L_x_52:
[----:B------:R-:W-:Y:S05]  /*2720*/  BSYNC B0 ;  /* 0x0000000000007941 */ /* 0x000fea0003800000 */
.L_x_51:
        /* <DEDUP_REMOVED lines=10> */
.L_x_54:
[----:B------:R-:W-:Y:S05]  /*27d0*/  BSYNC B0 ;  /* 0x0000000000007941 */ /* 0x000fea0003800000 */
.L_x_53:
        /* <DEDUP_REMOVED lines=9> */
.L_x_56:
[----:B------:R-:W-:Y:S05]  /*2870*/  BSYNC B0 ;  /* 0x0000000000007941 */ /* 0x000fea0003800000 */
.L_x_55:
        /* <DEDUP_REMOVED lines=9> */
.L_x_58:
[----:B------:R-:W-:Y:S05]  /*2910*/  BSYNC B0 ;  /* 0x0000000000007941 */ /* 0x000fea0003800000 */
.L_x_57:
        /* <DEDUP_REMOVED lines=10> */
.L_x_60:
[----:B------:R-:W-:Y:S05]  /*29c0*/  BSYNC B0 ;  /* 0x0000000000007941 */ /* 0x000fea0003800000 */
.L_x_59:
        /* <DEDUP_REMOVED lines=10> */
.L_x_62:
[----:B------:R-:W-:Y:S05]  /*2a70*/  BSYNC B0 ;  /* 0x0000000000007941 */ /* 0x000fea0003800000 */
.L_x_61:
        /* <DEDUP_REMOVED lines=9> */
.L_x_64:
[----:B------:R-:W-:Y:S05]  /*2b10*/  BSYNC B0 ;  /* 0x0000000000007941 */ /* 0x000fea0003800000 */
.L_x_63:
        /* <DEDUP_REMOVED lines=9> */
.L_x_66:
[----:B------:R-:W-:Y:S05]  /*2bb0*/  BSYNC B0 ;  /* 0x0000000000007941 */ /* 0x000fea0003800000 */
.L_x_65:
        /* <DEDUP_REMOVED lines=10> */
.L_x_68:
[----:B------:R-:W-:Y:S05]  /*2c60*/  BSYNC B0 ;  /* 0x0000000000007941 */ /* 0x000fea0003800000 */
.L_x_67:
        /* <DEDUP_REMOVED lines=10> */
.L_x_70:
[----:B------:R-:W-:Y:S05]  /*2d10*/  BSYNC B0 ;  /* 0x0000000000007941 */ /* 0x000fea0003800000 */
.L_x_69:
        /* <DEDUP_REMOVED lines=9> */
.L_x_72:
[----:B------:R-:W-:Y:S05]  /*2db0*/  BSYNC B0 ;  /* 0x0000000000007941 */ /* 0x000fea0003800000 */
.L_x_71:
        /* <DEDUP_REMOVED lines=9> */
.L_x_74:
[----:B------:R-:W-:Y:S05]  /*2e50*/  BSYNC B0 ;  /* 0x0000000000007941 */ /* 0x000fea0003800000 */
.L_x_73:
        /* <DEDUP_REMOVED lines=10> */
.L_x_76:
[----:B------:R-:W-:Y:S05]  /*2f00*/  BSYNC B0 ;  /* 0x0000000000007941 */ /* 0x000fea0003800000 */
.L_x_75:
[----:B-----5:R-:W-:Y:S01]  /*2f10*/  HADD2.F32 R3, -RZ, R16.H0_H0 ;  /* 0x20000010ff037230 */ /* 0x020fe20000004100 */
[----:B------:R-:W-:Y:S01]  /*2f20*/  ISETP.GT.AND P1, PT, R5, 0x39, PT ;  /* 0x000000390500780c */ /* 0x000fe20003f24270 */
[----:B0-----:R-:W-:Y:S01]  /*2f30*/  @P2 IMAD.MOV.U32 R4, RZ, RZ, R10 ;  /* 0x000000ffff042224 */ /* 0x001fe200078e000a */
[----:B------:R-:W-:Y:S01]  /*2f40*/  BSSY B0, `(.L_x_77) ;  /* 0x0000009000007945 */ /* 0x000fe20003800000 */
[----:B------:R-:W-:Y:S02]  /*2f50*/  @P2 IMAD.MOV.U32 R5, RZ, RZ, R11 ;  /* 0x000000ffff052224 */ /* 0x000fe400078e000b */
[----:B------:R-:W-:Y:S01]  /*2f60*/  FMUL R3, R3, R2 ;  /* 0x0000000203037220 */ /* 0x000fe20000400000 */
[----:B------:R-:W-:-:S03]  /*2f70*/  ISETP.GT.AND P3, PT, R7, RZ, P1 ;  /* 0x000000ff0700720c */ /* 0x000fc60000f64270 */
[----:B------:R-:W-:-:S05]  /*2f80*/  FFMA R3, R52, R0, R3 ;  /* 0x0000000034037223 */ /* 0x000fca0000000003 */
[----:B------:R-:W-:-:S05]  /*2f90*/  F2FP.F16.F32.PACK_AB R3, RZ, R3 ;  /* 0x00000003ff03723e */ /* 0x000fca00000000ff */
[----:B------:R0:W-:Y:S01]  /*2fa0*/  @P2 STG.E.U16 desc[UR12][R4.64+0x70], R3 ;  /* 0x0000700304002986 */ /* 0x0001e2000c10150c */
[----:B------:R-:W-:Y:S05]  /*2fb0*/  @!P3 BRA `(.L_x_78) ;  /* 0x000000000004b947 */ /* 0x000fea0003800000 */
[----:B------:R0:W5:Y:S02]  /*2fc0*/  LDG.E.LTC128B.U16 R16, desc[UR12][R12.64+0x72] ;  /* 0x0000720c0c107981 */ /* 0x000164000c1e1520 */
.L_x_78:
[----:B------:R-:W-:Y:S05]  /*2fd0*/  BSYNC B0 ;  /* 0x0000000000007941 */ /* 0x000fea0003800000 */
.L_x_77:
        /* <DEDUP_REMOVED lines=9> */
.L_x_80:
[----:B------:R-:W-:Y:S05]  /*3070*/  BSYNC B0 ;  /* 0x0000000000007941 */ /* 0x000fea0003800000 */
.L_x_79:
[----:B-----5:R-:W-:Y:S01]  /*3080*/  HADD2.F32 R3, -RZ, R16.H0_H0 ;  /* 0x20000010ff037230 */ /* 0x020fe20000004100 */
[----:B------:R-:W-:Y:S01]  /*3090*/  ISETP.GT.AND P1, PT, R7, 0x8, P1 ;  /* 0x000000080700780c */ /* 0x000fe20000f24270 */
[----:B0-----:R-:W-:Y:S01]  /*30a0*/  @P0 IMAD.MOV.U32 R4, RZ, RZ, R14 ;  /* 0x000000ffff040224 */ /* 0x001fe200078e000e */
[----:B------:R-:W-:Y:S01]  /*30b0*/  BSSY B0, `(.L_x_81) ;  /* 0x0000008000007945 */ /* 0x000fe20003800000 */
[----:B------:R-:W-:Y:S02]  /*30c0*/  @P0 IMAD.MOV.U32 R5, RZ, RZ, R15 ;  /* 0x000000ffff050224 */ /* 0x000fe400078e000f */
[----:B------:R-:W-:-:S04]  /*30d0*/  FMUL R3, R3, R2 ;  /* 0x0000000203037220 */ /* 0x000fc80000400000 */
[----:B------:R-:W-:-:S05]  /*30e0*/  FFMA R3, R54, R0, R3 ;  /* 0x0000000036037223 */ /* 0x000fca0000000003 */
[----:B------:R-:W-:-:S05]  /*30f0*/  F2FP.F16.F32.PACK_AB R3, RZ, R3 ;  /* 0x00000003ff03723e */ /* 0x000fca00000000ff */
[----:B------:R0:W-:Y:S01]  /*3100*/  @P0 STG.E.U16 desc[UR12][R4.64+0x70], R3 ;  /* 0x0000700304000986 */ /* 0x0001e2000c10150c */
[----:B------:R-:W-:Y:S05]  /*3110*/  @!P1 BRA `(.L_x_82) ;  /* 0x0000000000049947 */ /* 0x000fea0003800000 */
[----:B------:R0:W5:Y:S02]  /*3120*/  LDG.E.LTC128B.U16 R16, desc[UR12][R8.64+0x72] ;  /* 0x0000720c08107981 */ /* 0x000164000c1e1520 */
.L_x_82:
[----:B------:R-:W-:Y:S05]  /*3130*/  BSYNC B0 ;  /* 0x0000000000007941 */ /* 0x000fea0003800000 */
.L_x_81:
[----:B0----5:R-:W-:-:S05]  /*3140*/  HADD2.F32 R3, -RZ, R16.H0_H0 ;  /* 0x20000010ff037230 */ /* 0x021fca0000004100 */
[----:B------:R-:W-:-:S04]  /*3150*/  FMUL R2, R3, R2 ;  /* 0x0000000203027220 */ /* 0x000fc80000400000 */
[----:B------:R-:W-:Y:S01]  /*3160*/  FFMA R2, R55, R0, R2 ;  /* 0x0000000037027223 */ /* 0x000fe20000000002 */
[----:B------:R-:W-:Y:S06]  /*3170*/  @!P1 EXIT ;  /* 0x000000000000994d */ /* 0x000fec0003800000 */
[----:B------:R-:W-:-:S05]  /*3180*/  F2FP.F16.F32.PACK_AB R2, RZ, R2 ;  /* 0x00000002ff02723e */ /* 0x000fca00000000ff */
[----:B------:R-:W-:Y:S01]  /*3190*/  STG.E.U16 desc[UR12][R14.64+0x72], R2 ;  /* 0x000072020e007986 */ /* 0x000fe2000c10150c */
[----:B------:R-:W-:Y:S05]  /*31a0*/  EXIT ;  /* 0x000000000000794d */ /* 0x000fea0003800000 */
.L_x_22:
[----:B------:R-:W-:Y:S01]  /*31b0*/  ISETP.GT.AND P3, PT, R5, 0x1, PT ;  /* 0x000000010500780c */ /* 0x000fe20003f64270 */
[----:B------:R-:W-:Y:S01]  /*31c0*/  ULDC.64 UR4, c[0x0][0x5c8] ;  /* 0x0001720000047ab9 */ /* 0x000fe20000000a00 */
[-C--:B------:R-:W-:Y:S01]  /*31d0*/  FMUL R24, R24, R0.reuse ;  /* 0x0000000018187220 */ /* 0x080fe20000400000 */
[-C--:B------:R-:W-:Y:S01]  /*31e0*/  FMUL R25, R25, R0.reuse ;  /* 0x0000000019197220 */ /* 0x080fe20000400000 */
[----:B------:R-:W-:Y:S01]  /*31f0*/  ISETP.GT.AND P1, PT, R7, RZ, P3 ;  /* 0x000000ff0700720c */ /* 0x000fe20001f24270 */
[-C--:B------:R-:W-:Y:S01]  /*3200*/  FMUL R26, R26, R0.reuse ;  /* 0x000000001a1a7220 */ /* 0x080fe20000400000 */
[----:B------:R-:W-:Y:S01]  /*3210*/  LEA R2, P4, R58, UR4, 0x1 ;  /* 0x000000043a027c11 */ /* 0x000fe2000f8808ff */
[----:B------:R-:W-:Y:S01]  /*3220*/  FMUL R27, R27, R0 ;  /* 0x000000001b1b7220 */ /* 0x000fe20000400000 */
[----:B------:R-:W-:Y:S01]  /*3230*/  F2FP.F16.F32.PACK_AB R24, RZ, R24 ;  /* 0x00000018ff18723e */ /* 0x000fe200000000ff */
[-C--:B------:R-:W-:Y:S01]  /*3240*/  FMUL R28, R28, R0.reuse ;  /* 0x000000001c1c7220 */ /* 0x080fe20000400000 */
[----:B------:R-:W-:Y:S01]  /*3250*/  LEA.HI.X R3, R58, UR5, R13, 0x1, P4 ;  /* 0x000000053a037c11 */ /* 0x000fe2000a0f0c0d */
[-C--:B------:R-:W-:Y:S01]  /*3260*/  FMUL R29, R29, R0.reuse ;  /* 0x000000001d1d7220 */ /* 0x080fe20000400000 */
[----:B------:R-:W-:Y:S01]  /*3270*/  F2FP.F16.F32.PACK_AB R25, RZ, R25 ;  /* 0x00000019ff19723e */ /* 0x000fe200000000ff */
[-C--:B------:R-:W-:Y:S01]  /*3280*/  FMUL R30, R30, R0.reuse ;  /* 0x000000001e1e7220 */ /* 0x080fe20000400000 */
[----:B------:R-:W-:Y:S01]  /*3290*/  SHF.L.U64.HI R11, R9, 0x1, R8 ;  /* 0x00000001090b7819 */ /* 0x000fe20000010208 */
[----:B------:R-:W-:Y:S01]  /*32a0*/  @P2 STG.E.U16 desc[UR12][R2.64], R24 ;  /* 0x0000001802002986 */ /* 0x000fe2000c10150c */
[----:B------:R-:W-:Y:S01]  /*32b0*/  ISETP.GT.AND P2, PT, R7, 0x8, P0 ;  /* 0x000000080700780c */ /* 0x000fe20000744270 */
[----:B------:R-:W-:Y:S01]  /*32c0*/  FMUL R31, R31, R0 ;  /* 0x000000001f1f7220 */ /* 0x000fe20000400000 */
[----:B------:R-:W-:Y:S01]  /*32d0*/  LEA R8, P5, R9, R2, 0x1 ;  /* 0x0000000209087211 */ /* 0x000fe200078a08ff */
[----:B------:R-:W-:Y:S01]  /*32e0*/  @P1 STG.E.U16 desc[UR12][R2.64+0x2], R25 ;  /* 0x0000021902001986 */ /* 0x000fe2000c10150c */
[----:B------:R-:W-:Y:S01]  /*32f0*/  ISETP.GT.AND P1, PT, R5, 0x8, PT ;  /* 0x000000080500780c */ /* 0x000fe20003f24270 */
[-C--:B------:R-:W-:Y:S01]  /*3300*/  FMUL R32, R32, R0.reuse ;  /* 0x0000000020207220 */ /* 0x080fe20000400000 */
[----:B------:R-:W-:Y:S01]  /*3310*/  ISETP.GT.AND P3, PT, R7, 0x8, P3 ;  /* 0x000000080700780c */ /* 0x000fe20001f64270 */
[----:B------:R-:W-:Y:S01]  /*3320*/  IMAD.X R9, R11, 0x1, R3, P5 ;  /* 0x000000010b097824 */ /* 0x000fe200028e0603 */
[----:B------:R-:W-:Y:S01]  /*3330*/  ISETP.GT.AND P0, PT, R5, 0x9, PT ;  /* 0x000000090500780c */ /* 0x000fe20003f04270 */
[-C--:B------:R-:W-:Y:S01]  /*3340*/  FMUL R33, R33, R0.reuse ;  /* 0x0000000021217220 */ /* 0x080fe20000400000 */
[C---:B------:R-:W-:Y:S01]  /*3350*/  ISETP.GT.AND P4, PT, R7.reuse, RZ, P1 ;  /* 0x000000ff0700720c */ /* 0x040fe20000f84270 */
[-C--:B------:R-:W-:Y:S01]  /*3360*/  FMUL R34, R34, R0.reuse ;  /* 0x0000000022227220 */ /* 0x080fe20000400000 */
[----:B------:R-:W-:Y:S01]  /*3370*/  ISETP.GT.AND P5, PT, R7, RZ, P0 ;  /* 0x000000ff0700720c */ /* 0x000fe200007a4270 */
[----:B------:R-:W-:Y:S01]  /*3380*/  FMUL R35, R35, R0 ;  /* 0x0000000023237220 */ /* 0x000fe20000400000 */
[----:B------:R-:W-:Y:S01]  /*3390*/  F2FP.F16.F32.PACK_AB R26, RZ, R26 ;  /* 0x0000001aff1a723e */ /* 0x000fe200000000ff */
[-C--:B------:R-:W-:Y:S01]  /*33a0*/  FMUL R36, R36, R0.reuse ;  /* 0x0000000024247220 */ /* 0x080fe20000400000 */
[----:B------:R-:W-:Y:S01]  /*33b0*/  F2FP.F16.F32.PACK_AB R27, RZ, R27 ;  /* 0x0000001bff1b723e */ /* 0x000fe200000000ff */
[----:B------:R-:W-:Y:S01]  /*33c0*/  FMUL R37, R37, R0 ;  /* 0x0000000025257220 */ /* 0x000fe20000400000 */
[----:B------:R-:W-:Y:S01]  /*33d0*/  F2FP.F16.F32.PACK_AB R28, RZ, R28 ;  /* 0x0000001cff1c723e */ /* 0x000fe200000000ff */
[----:B------:R-:W-:Y:S01]  /*33e0*/  @P2 STG.E.U16 desc[UR12][R8.64], R26 ;  /* 0x0000001a08002986 */ /* 0x000fe2000c10150c */
[----:B------:R-:W-:Y:S01]  /*33f0*/  ISETP.GT.AND P1, PT, R7, 0x8, P1 ;  /* 0x000000080700780c */ /* 0x000fe20000f24270 */
[-C--:B------:R-:W-:Y:S01]  /*3400*/  FMUL R38, R38, R0.reuse ;  /* 0x0000000026267220 */ /* 0x080fe20000400000 */
[----:B------:R-:W-:Y:S01]  /*3410*/  F2FP.F16.F32.PACK_AB R29, RZ, R29 ;  /* 0x0000001dff1d723e */ /* 0x000fe200000000ff */
[----:B------:R-:W-:Y:S01]  /*3420*/  @P3 STG.E.U16 desc[UR12][R8.64+0x2], R27 ;  /* 0x0000021b08003986 */ /* 0x000fe2000c10150c */
[----:B------:R-:W-:Y:S01]  /*3430*/  ISETP.GT.AND P3, PT, R5, 0x10, PT ;  /* 0x000000100500780c */ /* 0x000fe20003f64270 */
[-C--:B------:R-:W-:Y:S01]  /*3440*/  FMUL R39, R39, R0.reuse ;  /* 0x0000000027277220 */ /* 0x080fe20000400000 */
[----:B------:R-:W-:Y:S01]  /*3450*/  ISETP.GT.AND P2, PT, R7, 0x8, P0 ;  /* 0x000000080700780c */ /* 0x000fe20000744270 */
[----:B------:R-:W-:Y:S01]  /*3460*/  @P4 STG.E.U16 desc[UR12][R2.64+0x10], R28 ;  /* 0x0000101c02004986 */ /* 0x000fe2000c10150c */
[----:B------:R-:W-:Y:S01]  /*3470*/  ISETP.GT.AND P0, PT, R5, 0x11, PT ;  /* 0x000000110500780c */ /* 0x000fe20003f04270 */
[-C--:B------:R-:W-:Y:S01]  /*3480*/  FMUL R40, R40, R0.reuse ;  /* 0x0000000028287220 */ /* 0x080fe20000400000 */
[C---:B------:R-:W-:Y:S01]  /*3490*/  ISETP.GT.AND P4, PT, R7.reuse, RZ, P3 ;  /* 0x000000ff0700720c */ /* 0x040fe20001f84270 */
[----:B------:R-:W-:Y:S01]  /*34a0*/  @P5 STG.E.U16 desc[UR12][R2.64+0x12], R29 ;  /* 0x0000121d02005986 */ /* 0x000fe2000c10150c */
        /* <DEDUP_REMOVED lines=28> */
[C---:B------:R-:W-:Y:S01]  /*3670*/  ISETP.GT.AND P1, PT, R7.reuse, 0x8, P2 ;  /* 0x000000080700780c */ /* 0x040fe20001724270 */
[-C--:B------:R-:W-:Y:S01]  /*3680*/  FMUL R50, R50, R0.reuse ;  /* 0x0000000032327220 */ /* 0x080fe20000400000 */
[----:B------:R-:W-:Y:S01]  /*3690*/  F2FP.F16.F32.PACK_AB R37, RZ, R37 ;  /* 0x00000025ff25723e */ /* 0x000fe200000000ff */
[----:B------:R-:W-:Y:S01]  /*36a0*/  @P0 STG.E.U16 desc[UR12][R8.64+0x22], R35 ;  /* 0x0000222308000986 */ /* 0x000fe2000c10150c */
[----:B------:R-:W-:Y:S01]  /*36b0*/  ISETP.GT.AND P2, PT, R7, 0x8, P3 ;  /* 0x000000080700780c */ /* 0x000fe20001f44270 */
[-C--:B------:R-:W-:Y:S01]  /*36c0*/  FMUL R51, R51, R0.reuse ;  /* 0x0000000033337220 */ /* 0x080fe20000400000 */
[C---:B------:R-:W-:Y:S01]  /*36d0*/  ISETP.GT.AND P3, PT, R5.reuse, 0x20, PT ;  /* 0x000000200500780c */ /* 0x040fe20003f64270 */
        /* <DEDUP_REMOVED lines=13> */
[----:B------:R-:W-:-:S02]  /*37b0*/  F2FP.F16.F32.PACK_AB R41, RZ, R41 ;  /* 0x00000029ff29723e */ /* 0x000fc400000000ff */
[C---:B------:R-:W-:Y:S01]  /*37c0*/  ISETP.GT.AND P1, PT, R7.reuse, 0x8, P3 ;  /* 0x000000080700780c */ /* 0x040fe20001f24270 */
[----:B------:R-:W-:Y:S01]  /*37d0*/  @P2 STG.E.U16 desc[UR12][R8.64+0x32], R39 ;  /* 0x0000322708002986 */ /* 0x000fe2000c10150c */
[----:B------:R-:W-:Y:S02]  /*37e0*/  ISETP.GT.AND P0, PT, R7, 0x8, P0 ;  /* 0x000000080700780c */ /* 0x000fe40000704270 */
[----:B------:R-:W-:Y:S01]  /*37f0*/  F2FP.F16.F32.PACK_AB R42, RZ, R42 ;  /* 0x0000002aff2a723e */ /* 0x000fe200000000ff */
[----:B------:R-:W-:Y:S01]  /*3800*/  @P4 STG.E.U16 desc[UR12][R2.64+0x40], R40 ;  /* 0x0000402802004986 */ /* 0x000fe2000c10150c */
[C---:B------:R-:W-:Y:S02]  /*3810*/  ISETP.GT.AND P4, PT, R5.reuse, 0x28, PT ;  /* 0x000000280500780c */ /* 0x040fe40003f84270 */
[----:B------:R-:W-:Y:S01]  /*3820*/  F2FP.F16.F32.PACK_AB R43, RZ, R43 ;  /* 0x0000002bff2b723e */ /* 0x000fe200000000ff */
[----:B------:R-:W-:Y:S01]  /*3830*/  @P5 STG.E.U16 desc[UR12][R2.64+0x42], R41 ;  /* 0x0000422902005986 */ /* 0x000fe2000c10150c */
[----:B------:R-:W-:-:S02]  /*3840*/  ISETP.GT.AND P5, PT, R5, 0x29, PT ;  /* 0x000000290500780c */ /* 0x000fc40003fa4270 */
[C---:B------:R-:W-:Y:S01]  /*3850*/  ISETP.GT.AND P2, PT, R7.reuse, RZ, P4 ;  /* 0x000000ff0700720c */ /* 0x040fe20002744270 */
[----:B------:R-:W-:Y:S01]  /*3860*/  @P1 STG.E.U16 desc[UR12][R8.64+0x40], R42 ;  /* 0x0000402a08001986 */ /* 0x000fe2000c10150c */
[C---:B------:R-:W-:Y:S02]  /*3870*/  ISETP.GT.AND P6, PT, R7.reuse, RZ, P5 ;  /* 0x000000ff0700720c */ /* 0x040fe40002fc4270 */
[----:B------:R-:W-:Y:S01]  /*3880*/  F2FP.F16.F32.PACK_AB R44, RZ, R44 ;  /* 0x0000002cff2c723e */ /* 0x000fe200000000ff */
[----:B------:R-:W-:Y:S01]  /*3890*/  @P0 STG.E.U16 desc[UR12][R8.64+0x42], R43 ;  /* 0x0000422b08000986 */ /* 0x000fe2000c10150c */
[----:B------:R-:W-:Y:S02]  /*38a0*/  ISETP.GT.AND P4, PT, R7, 0x8, P4 ;  /* 0x000000080700780c */ /* 0x000fe40002784270 */
[----:B------:R-:W-:Y:S02]  /*38b0*/  F2FP.F16.F32.PACK_AB R45, RZ, R45 ;  /* 0x0000002dff2d723e */ /* 0x000fe400000000ff */
[----:B------:R-:W-:-:S02]  /*38c0*/  ISETP.GT.AND P3, PT, R5, 0x30, PT ;  /* 0x000000300500780c */ /* 0x000fc40003f64270 */
[C---:B------:R-:W-:Y:S01]  /*38d0*/  ISETP.GT.AND P1, PT, R5.reuse, 0x38, PT ;  /* 0x000000380500780c */ /* 0x040fe20003f24270 */
[----:B------:R-:W-:Y:S01]  /*38e0*/  @P2 STG.E.U16 desc[UR12][R2.64+0x50], R44 ;  /* 0x0000502c02002986 */ /* 0x000fe2000c10150c */
[C---:B------:R-:W-:Y:S02]  /*38f0*/  ISETP.GT.AND P2, PT, R5.reuse, 0x31, PT ;  /* 0x000000310500780c */ /* 0x040fe40003f44270 */
[----:B------:R-:W-:Y:S01]  /*3900*/  ISETP.GT.AND P0, PT, R5, 0x39, PT ;  /* 0x000000390500780c */ /* 0x000fe20003f04270 */
[----:B------:R-:W-:Y:S01]  /*3910*/  @P6 STG.E.U16 desc[UR12][R2.64+0x52], R45 ;  /* 0x0000522d02006986 */ /* 0x000fe2000c10150c */
[C---:B------:R-:W-:Y:S01]  /*3920*/  ISETP.GT.AND P6, PT, R7.reuse, 0x8, P5 ;  /* 0x000000080700780c */ /* 0x040fe20002fc4270 */
[----:B------:R-:W-:Y:S01]  /*3930*/  @P4 IMAD.MOV.U32 R4, RZ, RZ, R8 ;  /* 0x000000ffff044224 */ /* 0x000fe200078e0008 */
[----:B------:R-:W-:Y:S01]  /*3940*/  F2FP.F16.F32.PACK_AB R46, RZ, R46 ;  /* 0x0000002eff2e723e */ /* 0x000fe200000000ff */
[----:B------:R-:W-:Y:S01]  /*3950*/  @P4 IMAD.MOV.U32 R5, RZ, RZ, R9 ;  /* 0x000000ffff054224 */ /* 0x000fe200078e0009 */
[----:B------:R-:W-:-:S02]  /*3960*/  ISETP.GT.AND P5, PT, R7, RZ, P3 ;  /* 0x000000ff0700720c */ /* 0x000fc40001fa4270 */
[C---:B------:R-:W-:Y:S02]  /*3970*/  ISETP.GT.AND P3, PT, R7.reuse, 0x8, P3 ;  /* 0x000000080700780c */ /* 0x040fe40001f64270 */
[----:B------:R0:W-:Y:S01]  /*3980*/  @P4 STG.E.U16 desc[UR12][R4.64+0x50], R46 ;  /* 0x0000502e04004986 */ /* 0x0001e2000c10150c */
[C---:B------:R-:W-:Y:S02]  /*3990*/  ISETP.GT.AND P4, PT, R7.reuse, RZ, P2 ;  /* 0x000000ff0700720c */ /* 0x040fe40001784270 */
[----:B------:R-:W-:Y:S02]  /*39a0*/  F2FP.F16.F32.PACK_AB R47, RZ, R47 ;  /* 0x0000002fff2f723e */ /* 0x000fe400000000ff */
[----:B------:R-:W-:Y:S02]  /*39b0*/  F2FP.F16.F32.PACK_AB R48, RZ, R48 ;  /* 0x00000030ff30723e */ /* 0x000fe400000000ff */
[----:B------:R-:W-:Y:S02]  /*39c0*/  ISETP.GT.AND P2, PT, R7, 0x8, P2 ;  /* 0x000000080700780c */ /* 0x000fe40001744270 */
[----:B------:R-:W-:-:S02]  /*39d0*/  F2FP.F16.F32.PACK_AB R49, RZ, R49 ;  /* 0x00000031ff31723e */ /* 0x000fc400000000ff */
[----:B------:R-:W-:Y:S01]  /*39e0*/  F2FP.F16.F32.PACK_AB R50, RZ, R50 ;  /* 0x00000032ff32723e */ /* 0x000fe200000000ff */
[----:B0-----:R-:W-:Y:S01]  /*39f0*/  @P6 IMAD.MOV.U32 R4, RZ, RZ, R8 ;  /* 0x000000ffff046224 */ /* 0x001fe200078e0008 */
[----:B------:R-:W-:Y:S01]  /*3a00*/  F2FP.F16.F32.PACK_AB R51, RZ, R51 ;  /* 0x00000033ff33723e */ /* 0x000fe200000000ff */
[----:B------:R-:W-:Y:S01]  /*3a10*/  @P6 IMAD.MOV.U32 R5, RZ, RZ, R9 ;  /* 0x000000ffff056224 */ /* 0x000fe200078e0009 */
[----:B------:R-:W-:Y:S02]  /*3a20*/  F2FP.F16.F32.PACK_AB R52, RZ, R52 ;  /* 0x00000034ff34723e */ /* 0x000fe400000000ff */
[----:B------:R-:W-:Y:S02]  /*3a30*/  F2FP.F16.F32.PACK_AB R53, RZ, R53 ;  /* 0x00000035ff35723e */ /* 0x000fe400000000ff */
[----:B------:R0:W-:Y:S01]  /*3a40*/  @P6 STG.E.U16 desc[UR12][R4.64+0x52], R47 ;  /* 0x0000522f04006986 */ /* 0x0001e2000c10150c */
[C---:B------:R-:W-:Y:S02]  /*3a50*/  ISETP.GT.AND P6, PT, R7.reuse, RZ, P0 ;  /* 0x000000ff0700720c */ /* 0x040fe400007c4270 */
[C---:B------:R-:W-:Y:S01]  /*3a60*/  ISETP.GT.AND P0, PT, R7.reuse, 0x8, P0 ;  /* 0x000000080700780c */ /* 0x040fe20000704270 */
[----:B------:R-:W-:Y:S01]  /*3a70*/  @P5 STG.E.U16 desc[UR12][R2.64+0x60], R48 ;  /* 0x0000603002005986 */ /* 0x000fe2000c10150c */
[----:B------:R-:W-:-:S02]  /*3a80*/  ISETP.GT.AND P5, PT, R7, RZ, P1 ;  /* 0x000000ff0700720c */ /* 0x000fc40000fa4270 */
[----:B------:R-:W-:Y:S01]  /*3a90*/  ISETP.GT.AND P1, PT, R7, 0x8, P1 ;  /* 0x000000080700780c */ /* 0x000fe20000f24270 */
[----:B------:R-:W-:Y:S01]  /*3aa0*/  @P4 STG.E.U16 desc[UR12][R2.64+0x62], R49 ;  /* 0x0000623102004986 */ /* 0x000fe2000c10150c */
[----:B------:R-:W-:Y:S01]  /*3ab0*/  F2FP.F16.F32.PACK_AB R54, RZ, R54 ;  /* 0x00000036ff36723e */ /* 0x000fe200000000ff */
[----:B0-----:R-:W-:Y:S02]  /*3ac0*/  @P3 IMAD.MOV.U32 R4, RZ, RZ, R8 ;  /* 0x000000ffff043224 */ /* 0x001fe400078e0008 */
[----:B------:R-:W-:-:S05]  /*3ad0*/  @P3 IMAD.MOV.U32 R5, RZ, RZ, R9 ;  /* 0x000000ffff053224 */ /* 0x000fca00078e0009 */
[----:B------:R0:W-:Y:S02]  /*3ae0*/  @P3 STG.E.U16 desc[UR12][R4.64+0x60], R50 ;  /* 0x0000603204003986 */ /* 0x0001e4000c10150c */
[----:B0-----:R-:W-:Y:S02]  /*3af0*/  @P2 IMAD.MOV.U32 R4, RZ, RZ, R8 ;  /* 0x000000ffff042224 */ /* 0x001fe400078e0008 */
[----:B------:R-:W-:-:S05]  /*3b00*/  @P2 IMAD.MOV.U32 R5, RZ, RZ, R9 ;  /* 0x000000ffff052224 */ /* 0x000fca00078e0009 */
[----:B------:R-:W-:Y:S04]  /*3b10*/  @P2 STG.E.U16 desc[UR12][R4.64+0x62], R51 ;  /* 0x0000623304002986 */ /* 0x000fe8000c10150c */
[----:B------:R-:W-:Y:S04]  /*3b20*/  @P5 STG.E.U16 desc[UR12][R2.64+0x70], R52 ;  /* 0x0000703402005986 */ /* 0x000fe8000c10150c */
[----:B------:R0:W-:Y:S02]  /*3b30*/  @P6 STG.E.U16 desc[UR12][R2.64+0x72], R53 ;  /* 0x0000723502006986 */ /* 0x0001e4000c10150c */
[----:B0-----:R-:W-:-:S02]  /*3b40*/  @P1 IMAD.MOV.U32 R2, RZ, RZ, R8 ;  /* 0x000000ffff021224 */ /* 0x001fc400078e0008 */
[----:B------:R-:W-:-:S05]  /*3b50*/  @P1 IMAD.MOV.U32 R3, RZ, RZ, R9 ;  /* 0x000000ffff031224 */ /* 0x000fca00078e0009 */
[----:B------:R0:W-:Y:S01]  /*3b60*/  @P1 STG.E.U16 desc[UR12][R2.64+0x70], R54 ;  /* 0x0000703602001986 */ /* 0x0001e2000c10150c */
[----:B------:R-:W-:Y:S05]  /*3b70*/  @!P0 EXIT ;  /* 0x000000000000894d */ /* 0x000fea0003800000 */
[----:B------:R-:W-:-:S05]  /*3b80*/  F2FP.F16.F32.PACK_AB R0, RZ, R0 ;  /* 0x00000000ff00723e */ /* 0x000fca00000000ff */
[----:B------:R-:W-:Y:S01]  /*3b90*/  STG.E.U16 desc[UR12][R8.64+0x72], R0 ;  /* 0x0000720008007986 */ /* 0x000fe2000c10150c */
[----:B------:R-:W-:Y:S05]  /*3ba0*/  EXIT ;  /* 0x000000000000794d */ /* 0x000fea0003800000 */
.L_x_10:
[----:B------:R-:W-:-:S13]  /*3bb0*/  ISETP.NE.AND P0, PT, R9, RZ, PT ;  /* 0x000000ff0900720c */ /* 0x000fda0003f05270 */
[----:B------:R-:W-:Y:S05]  /*3bc0*/  @P0 EXIT ;  /* 0x000000000000094d */ /* 0x000fea0003800000 */
[----:B------:R-:W-:Y:S01]  /*3bd0*/  ELECT P0, URZ, PT ;  /* 0x00000000003f782f */ /* 0x000fe20003800000 */
[----:B------:R-:W-:-:S12]  /*3be0*/  BSSY B0, `(.L_x_83) ;  /* 0x000005c000007945 */ /* 0x000fd80003800000 */
[----:B------:R-:W-:Y:S05]  /*3bf0*/  @!P0 BRA `(.L_x_84) ;  /* 0x0000000400688947 */ /* 0x000fea0003800000 */
[----:B------:R-:W-:Y:S02]  /*3c00*/  ISETP.GE.AND P0, PT, R15, 0x1, PT ;  /* 0x000000010f00780c */ /* 0x000fe40003f06270 */
[----:B-----5:R-:W-:-:S04]  /*3c10*/  SHF.R.S32.HI R0, RZ, 0x1f, R5 ;  /* 0x0000001fff007819 */ /* 0x020fc80000011405 */
[----:B------:R-:W-:-:S07]  /*3c20*/  LEA.HI R0, R0, R5, RZ, 0x7 ;  /* 0x0000000500007211 */ /* 0x000fce00078f38ff */
[----:B------:R-:W-:Y:S05]  /*3c30*/  @!P0 BRA `(.L_x_84) ;  /* 0x0000000400588947 */ /* 0x000fea0003800000 */
[----:B------:R-:W0:Y:S01]  /*3c40*/  S2R R10, SR_CTAID.X ;  /* 0x00000000000a7919 */ /* 0x000e220000002500 */
[----:B------:R-:W1:Y:S01]  /*3c50*/  LDC.64 R8, c[0x0][0x4d8] ;  /* 0x00013600ff087b82 */ /* 0x000e620000000a00 */
[----:B------:R-:W-:Y:S01]  /*3c60*/  LOP3.LUT R0, R0, 0xffffff80, RZ, 0xc0, !PT ;  /* 0xffffff8000007812 */ /* 0x000fe200078ec0ff */
[----:B------:R-:W-:Y:S01]  /*3c70*/  ULDC.64 UR4, c[0x0][0x4b0] ;  /* 0x00012c0000047ab9 */ /* 0x000fe20000000a00 */
[----:B------:R-:W-:Y:S01]  /*3c80*/  LOP3.LUT P0, RZ, R5, 0x1f, RZ, 0xc0, !PT ;  /* 0x0000001f05ff7812 */ /* 0x000fe2000780c0ff */
[----:B------:R-:W-:Y:S01]  /*3c90*/  IMAD.SHL.U32 R6, R6, 0x40, RZ ;  /* 0x0000004006067824 */ /* 0x000fe200078e00ff */
[----:B------:R-:W-:Y:S01]  /*3ca0*/  LOP3.LUT R12, R3, 0x2, RZ, 0xfc, !PT ;  /* 0x00000002030c7812 */ /* 0x000fe200078efcff */
[----:B------:R-:W-:Y:S02]  /*3cb0*/  IMAD.IADD R0, R5, 0x1, -R0 ;  /* 0x0000000105007824 */ /* 0x000fe400078e0a00 */
[----:B------:R-:W-:Y:S02]  /*3cc0*/  VIADD R14, R7, 0x1 ;  /* 0x00000001070e7836 */ /* 0x000fe40000000000 */
[----:B------:R-:W-:Y:S01]  /*3cd0*/  IMAD.MOV.U32 R13, RZ, RZ, RZ ;  /* 0x000000ffff0d7224 */ /* 0x000fe200078e00ff */
[C---:B------:R-:W-:Y:S01]  /*3ce0*/  ISETP.NE.AND P2, PT, R0.reuse, RZ, PT ;  /* 0x000000ff0000720c */ /* 0x040fe20003f45270 */
[----:B------:R-:W-:Y:S01]  /*3cf0*/  IMAD.MOV.U32 R2, RZ, RZ, RZ ;  /* 0x000000ffff027224 */ /* 0x000fe200078e00ff */
[----:B------:R-:W-:Y:S01]  /*3d00*/  ISETP.NE.OR P0, PT, R0, RZ, !P0 ;  /* 0x000000ff0000720c */ /* 0x000fe20004705670 */
[----:B------:R-:W-:-:S02]  /*3d10*/  IMAD.MOV.U32 R0, RZ, RZ, 0x1 ;  /* 0x00000001ff007424 */ /* 0x000fc400078e00ff */
[----:B-1----:R-:W-:Y:S02]  /*3d20*/  IMAD R8, R23, UR4, R8 ;  /* 0x0000000417087c24 */ /* 0x002fe4000f8e0208 */
[----:B------:R-:W-:Y:S02]  /*3d30*/  IMAD R9, R4, UR5, R9 ;  /* 0x0000000504097c24 */ /* 0x000fe4000f8e0209 */
[----:B0-----:R-:W-:-:S07]  /*3d40*/  IMAD.SHL.U32 R10, R10, 0x40, RZ ;  /* 0x000000400a0a7824 */ /* 0x001fce00078e00ff */
.L_x_88:
[----:B------:R-:W0:Y:S01]  /*3d50*/  S2R R5, SR_CgaCtaId ;  /* 0x0000000000057919 */ /* 0x000e220000008800 */
[----:B------:R-:W-:-:S04]  /*3d60*/  MOV R4, 0x400 ;  /* 0x0000040000047802 */ /* 0x000fc80000000f00 */
[----:B0-----:R-:W-:Y:S02]  /*3d70*/  LEA R11, R5, R4, 0x18 ;  /* 0x00000004050b7211 */ /* 0x001fe400078ec0ff */
[----:B------:R-:W-:-:S03]  /*3d80*/  SHF.L.U32 R4, R0, 0x1f, RZ ;  /* 0x0000001f00047819 */ /* 0x000fc600000006ff */
[----:B------:R-:W-:-:S07]  /*3d90*/  IMAD R5, R2, 0x8, R11 ;  /* 0x0000000802057824 */ /* 0x000fce00078e020b */
.L_x_85:
[----:B0-----:R0:W1:Y:S02]  /*3da0*/  SYNCS.PHASECHK.TRANS64.TRYWAIT P1, [R5+URZ+0x38070], R4 ;  /* 0x03807004050075a7 */ /* 0x001064000802017f */
[----:B-1----:R-:W-:Y:S05]  /*3db0*/  @!P1 NANOSLEEP.SYNCS 0x989680 ;  /* 0x009896800000995d */ /* 0x002fea0003900000 */
[----:B------:R-:W1:Y:S02]  /*3dc0*/  @!P1 SYNCS.PHASECHK.TRANS64 P1, [R5+URZ+0x38070], R4 ;  /* 0x03807004050095a7 */ /* 0x000e64000802007f */
[----:B-1----:R-:W-:Y:S05]  /*3dd0*/  @!P1 BRA `(.L_x_85) ;  /* 0xfffffffc00f09947 */ /* 0x002fea000383ffff */
[----:B0-----:R-:W0:Y:S02]  /*3de0*/  @!P2 LDC R4, c[0x0][0x500] ;  /* 0x00014000ff04ab82 */ /* 0x001e240000000800 */
[----:B0-----:R0:W-:Y:S02]  /*3df0*/  @!P2 SYNCS.ARRIVE.TRANS64 RZ, [R5+URZ+0x38000], R4 ;  /* 0x0380000405ffa9a7 */ /* 0x0011e4000800003f */
[----:B0-----:R-:W-:-:S04]  /*3e00*/  PRMT R4, R12, 0x9910, RZ ;  /* 0x000099100c047816 */ /* 0x001fc800000000ff */
[----:B------:R-:W-:-:S13]  /*3e10*/  ISETP.NE.AND P1, PT, R4, 0x2, PT ;  /* 0x000000020400780c */ /* 0x000fda0003f25270 */
[----:B------:R-:W-:Y:S05]  /*3e20*/  @P1 BRA `(.L_x_86) ;  /* 0x0000000000041947 */ /* 0x000fea0003800000 */
[----:B------:R-:W-:Y:S01]  /*3e30*/  BPT.TRAP 0x1 ;  /* 0x000000040000795c */ /* 0x000fe20000300000 */
.L_x_86:
[----:B------:R-:W-:Y:S05]  /*3e40*/  @P0 BRA `(.L_x_87) ;  /* 0x0000000000040947 */ /* 0x000fea0003800000 */
[----:B------:R-:W-:Y:S01]  /*3e50*/  BPT.TRAP 0x1 ;  /* 0x000000040000795c */ /* 0x000fe20000300000 */
.L_x_87:
[----:B------:R-:W-:Y:S01]  /*3e60*/  ULDC UR6, c[0x0][0x48c] ;  /* 0x0001230000067ab9 */ /* 0x000fe20000000800 */
[----:B------:R-:W-:Y:S01]  /*3e70*/  R2UR UR11, R13 ;  /* 0x000000000d0b72ca */ /* 0x000fe200000e0000 */
[----:B------:R-:W-:Y:S01]  /*3e80*/  UISETP.NE.AND UP1, UPT, UR6, 0x1, UPT ;  /* 0x000000010600788c */ /* 0x000fe2000bf25270 */
[----:B------:R-:W-:Y:S01]  /*3e90*/  R2UR UR15, R11 ;  /* 0x000000000b0f72ca */ /* 0x000fe200000e0000 */
[----:B------:R-:W-:Y:S01]  /*3ea0*/  ULDC UR12, c[0x0][0x498] ;  /* 0x00012600000c7ab9 */ /* 0x000fe20000000800 */
[----:B------:R-:W-:Y:S01]  /*3eb0*/  R2UR UR18, R5 ;  /* 0x00000000051272ca */ /* 0x000fe200000e0000 */
[----:B------:R-:W-:Y:S01]  /*3ec0*/  UISETP.NE.AND UP0, UPT, UR12, 0x1, UPT ;  /* 0x000000010c00788c */ /* 0x000fe2000bf05270 */
[----:B------:R-:W-:Y:S01]  /*3ed0*/  R2UR UR13, R2 ;  /* 0x00000000020d72ca */ /* 0x000fe200000e0000 */
[----:B------:R-:W-:Y:S01]  /*3ee0*/  UIADD3 UR10, -UR6, URZ, URZ ;  /* 0x0000003f060a7290 */ /* 0x000fe2000fffe13f */
[C---:B------:R-:W-:Y:S01]  /*3ef0*/  R2UR UR7, R13.reuse ;  /* 0x000000000d0772ca */ /* 0x040fe200000e0000 */
[----:B------:R-:W-:Y:S01]  /*3f00*/  VIADD R14, R14, 0xffffffff ;  /* 0xffffffff0e0e7836 */ /* 0x000fe20000000000 */
[----:B------:R-:W-:Y:S01]  /*3f10*/  PRMT R4, R8, 0x40, R9 ;  /* 0x0000004008047816 */ /* 0x000fe20000000009 */
[----:B------:R-:W-:Y:S01]  /*3f20*/  ULDC.64 UR22, c[0x0][0x198] ;  /* 0x0000660000167ab9 */ /* 0x000fe20000000a00 */
[----:B------:R-:W-:Y:S01]  /*3f30*/  @UP1 ULDC.64 UR8, c[0x0][0x490] ;  /* 0x0001240000081ab9 */ /* 0x000fe20000000a00 */
[----:B------:R-:W-:Y:S01]  /*3f40*/  ULDC.64 UR16, c[0x0][0x4b8] ;  /* 0x00012e0000107ab9 */ /* 0x000fe20000000a00 */
[----:B------:R-:W-:Y:S01]  /*3f50*/  UIMAD.WIDE.U32 UR4, UR11, UR8, URZ ;  /* 0x000000080b0472a5 */ /* 0x000fe2000f8e003f */
[----:B------:R-:W-:Y:S01]  /*3f60*/  ISETP.GT.AND P3, PT, R14, 0x1, PT ;  /* 0x000000010e00780c */ /* 0x000fe20003f64270 */
[----:B------:R-:W-:Y:S01]  /*3f70*/  @UP0 ULDC UR6, c[0x0][0x4a0] ;  /* 0x0001280000060ab9 */ /* 0x000fe20000000800 */
[----:B------:R-:W-:Y:S01]  /*3f80*/  @UP0 ULDC UR8, c[0x0][0x49c] ;  /* 0x0001270000080ab9 */ /* 0x000fe20000000800 */
[----:B------:R-:W-:Y:S01]  /*3f90*/  @UP1 USHF.R.U32.HI UR11, URZ, UR9, UR5 ;  /* 0x000000093f0b1299 */ /* 0x000fe20008011605 */
[----:B------:R-:W-:Y:S01]  /*3fa0*/  VIADD R2, R2, 0x1 ;  /* 0x0000000102027836 */ /* 0x000fe20000000000 */
[----:B------:R-:W-:Y:S01]  /*3fb0*/  ULEA UR4, UR13, UR15, 0xd ;  /* 0x0000000f0d047291 */ /* 0x000fe2000f8e683f */
[----:B------:R-:W-:Y:S01]  /*3fc0*/  VIADD R13, R13, 0x40 ;  /* 0x000000400d0d7836 */ /* 0x000fe20000000000 */
[----:B------:R-:W-:-:S02]  /*3fd0*/  UIMAD.WIDE.U32 UR8, UR11, UR8, URZ ;  /* 0x000000080b0872a5 */ /* 0x000fc4000f8e003f */
[----:B------:R-:W-:Y:S01]  /*3fe0*/  UIADD3 UR5, UR18, 0x38000, URZ ;  /* 0x0003800012057890 */ /* 0x000fe2000fffe03f */
[----:B------:R-:W-:Y:S01]  /*3ff0*/  R2UR UR18, R4 ;  /* 0x00000000041272ca */ /* 0x000fe200000e0000 */
[----:B------:R-:W-:Y:S01]  /*4000*/  UMOV UR13, UR11 ;  /* 0x0000000b000d7c82 */ /* 0x000fe20008000000 */
[----:B------:R-:W-:Y:S01]  /*4010*/  @UP0 USHF.R.U32.HI UR13, URZ, UR6, UR9 ;  /* 0x000000063f0d0299 */ /* 0x000fe20008011609 */
[----:B------:R-:W-:Y:S01]  /*4020*/  R2UR UR6, R10 ;  /* 0x000000000a0672ca */ /* 0x000fe200000e0000 */
[----:B------:R-:W-:Y:S01]  /*4030*/  UIADD3 UR14, UP1, UR22, 0xf0, URZ ;  /* 0x000000f0160e7890 */ /* 0x000fe2000ff3e03f */
[----:B------:R-:W-:Y:S01]  /*4040*/  ISETP.NE.AND P1, PT, R2, 0xe, PT ;  /* 0x0000000e0200780c */ /* 0x000fe20003f25270 */
[----:B------:R-:W-:Y:S02]  /*4050*/  UIADD3 UR8, -UR13, URZ, URZ ;  /* 0x0000003f0d087290 */ /* 0x000fe4000fffe13f */
[----:B------:R-:W-:Y:S01]  /*4060*/  UIMAD UR9, UR11, UR10, UR7 ;  /* 0x0000000a0b0972a4 */ /* 0x000fe2000f8e0207 */
[----:B------:R-:W-:Y:S01]  /*4070*/  R2UR UR10, R6 ;  /* 0x00000000060a72ca */ /* 0x000fe200000e0000 */
[----:B------:R-:W-:Y:S01]  /*4080*/  UIADD3 UR22, UP2, UR22, 0x1f0, URZ ;  /* 0x000001f016167890 */ /* 0x000fe2000ff5e03f */
[----:B------:R-:W-:Y:S01]  /*4090*/  SEL R5, RZ, 0x1, P1 ;  /* 0x00000001ff057807 */ /* 0x000fe20000800000 */
[----:B------:R-:W-:Y:S01]  /*40a0*/  UIMAD UR12, UR12, UR8, UR11 ;  /* 0x000000080c0c72a4 */ /* 0x000fe2000f8e020b */
[----:B------:R-:W-:Y:S01]  /*40b0*/  SEL R2, R2, RZ, P1 ;  /* 0x000000ff02027207 */ /* 0x000fe20000800000 */
[----:B------:R-:W-:Y:S01]  /*40c0*/  ULDC.64 UR20, c[0x0][0x4d0] ;  /* 0x0001340000147ab9 */ /* 0x000fe20000000a00 */
[----:B------:R-:W-:Y:S01]  /*40d0*/  UIADD3.X UR15, URZ, UR23, URZ, UP1, !UPT ;  /* 0x000000173f0f7290 */ /* 0x000fe20008ffe43f */
[----:B------:R-:W-:Y:S01]  /*40e0*/  LOP3.LUT R0, R0, R5, RZ, 0x3c, !PT ;  /* 0x0000000500007212 */ /* 0x000fe200078e3cff */
[----:B------:R-:W-:-:S02]  /*40f0*/  UIADD3 UR8, UR4, 0x1c000, URZ ;  /* 0x0001c00004087890 */ /* 0x000fc4000fffe03f */
[----:B------:R-:W-:Y:S02]  /*4100*/  UIMAD UR11, UR9, UR16, UR20 ;  /* 0x00000010090b72a4 */ /* 0x000fe4000f8e0214 */
[----:B------:R-:W-:Y:S02]  /*4110*/  UIMAD UR12, UR12, UR17, UR21 ;  /* 0x000000110c0c72a4 */ /* 0x000fe4000f8e0215 */
[----:B------:R-:W-:Y:S02]  /*4120*/  UIADD3.X UR23, URZ, UR23, URZ, UP2, !UPT ;  /* 0x000000173f177290 */ /* 0x000fe400097fe43f */
[----:B------:R-:W-:Y:S01]  /*4130*/  UPRMT UR18, UR18, 0x5410, URZ ;  /* 0x0000541012127896 */ /* 0x000fe2000800003f */
[----:B------:R-:W-:Y:S01]  /*4140*/  UMOV UR16, 0x0 ;  /* 0x0000000000107882 */ /* 0x000fe20000000000 */
[----:B------:R-:W-:Y:S01]  /*4150*/  UMOV UR17, 0x10000000 ;  /* 0x1000000000117882 */ /* 0x000fe20000000000 */
[----:B------:R-:W-:Y:S01]  /*4160*/  UMOV UR9, UR5 ;  /* 0x0000000500097c82 */ /* 0x000fe20008000000 */
[----:B------:R0:W-:Y:S05]  /*4170*/  UTMALDG.2D [UR4], [UR14], desc[UR16] ;  /* 0x000010040e0075b4 */ /* 0x0001ea0008009000 */
[----:B------:R0:W-:Y:S02]  /*4180*/  UTMALDG.4D.IM2COL [UR8], [UR22], UR18 ;  /* 0x00000008160073b4 */ /* 0x0001e40008058012 */
[----:B0-----:R-:W-:Y:S05]  /*4190*/  @P3 BRA `(.L_x_88) ;  /* 0xfffffff800ec3947 */ /* 0x001fea000383ffff */
.L_x_84:
[----:B------:R-:W-:Y:S05]  /*41a0*/  BSYNC B0 ;  /* 0x0000000000007941 */ /* 0x000fea0003800000 */
.L_x_83:
[----:B------:R-:W-:Y:S01]  /*41b0*/  ISETP.GE.U32.AND P0, PT, R7, 0xe, PT ;  /* 0x0000000e0700780c */ /* 0x000fe20003f06070 */
[----:B------:R-:W-:-:S12]  /*41c0*/  IMAD.MOV.U32 R4, RZ, RZ, 0x1 ;  /* 0x00000001ff047424 */ /* 0x000fd800078e00ff */
[----:B------:R-:W-:Y:S05]  /*41d0*/  @!P0 BRA `(.L_x_89) ;  /* 0x00000000001c8947 */ /* 0x000fea0003800000 */
[----:B------:R-:W-:-:S05]  /*41e0*/  SHF.R.U32.HI R4, RZ, 0x1, R7 ;  /* 0x00000001ff047819 */ /* 0x000fca0000011607 */
[----:B------:R-:W-:-:S05]  /*41f0*/  IMAD.WIDE.U32 R4, R4, -0x6db6db6d, RZ ;  /* 0x9249249304047825 */ /* 0x000fca00078e00ff */
[----:B-----5:R-:W-:-:S04]  /*4200*/  SHF.R.U32.HI R0, RZ, 0x2, R5 ;  /* 0x00000002ff007819 */ /* 0x020fc80000011605 */
[----:B------:R-:W-:-:S04]  /*4210*/  LOP3.LUT R0, R0, 0x1, RZ, 0xc0, !PT ;  /* 0x0000000100007812 */ /* 0x000fc800078ec0ff */
[----:B------:R-:W-:-:S04]  /*4220*/  ISETP.NE.U32.AND P0, PT, R0, 0x1, PT ;  /* 0x000000010000780c */ /* 0x000fc80003f05070 */
[----:B------:R-:W-:-:S04]  /*4230*/  ISETP.NE.U32.AND.EX P0, PT, RZ, RZ, PT, P0 ;  /* 0x000000ffff00720c */ /* 0x000fc80003f05100 */
[----:B------:R-:W-:-:S09]  /*4240*/  SEL R4, RZ, 0x1, !P0 ;  /* 0x00000001ff047807 */ /* 0x000fd20004000000 */
.L_x_89:
[----:B------:R-:W-:Y:S05]  /*4250*/  WARPSYNC.ALL ;  /* 0x0000000000007948 */ /* 0x000fea0003800000 */
[----:B------:R-:W-:-:S13]  /*4260*/  ELECT P0, URZ, PT ;  /* 0x00000000003f782f */ /* 0x000fda0003800000 */
[----:B------:R-:W-:Y:S05]  /*4270*/  @!P0 EXIT ;  /* 0x000000000000894d */ /* 0x000fea0003800000 */
[----:B------:R-:W-:-:S04]  /*4280*/  LOP3.LUT R3, R3, 0x2, RZ, 0xfc, !PT ;  /* 0x0000000203037812 */ /* 0x000fc800078efcff */
[----:B------:R-:W-:-:S13]  /*4290*/  ISETP.NE.AND P0, PT, R3, 0x3, PT ;  /* 0x000000030300780c */ /* 0x000fda0003f05270 */
[----:B------:R-:W-:Y:S05]  /*42a0*/  @!P0 BRA `(.L_x_90) ;  /* 0x0000000000048947 */ /* 0x000fea0003800000 */
[----:B------:R-:W-:Y:S01]  /*42b0*/  BPT.TRAP 0x1 ;  /* 0x000000040000795c */ /* 0x000fe20000300000 */
.L_x_90:
[----:B------:R-:W0:Y:S01]  /*42c0*/  S2R R5, SR_CgaCtaId ;  /* 0x0000000000057919 */ /* 0x000e220000008800 */
[----:B-----5:R-:W-:Y:S02]  /*42d0*/  SHF.R.U32.HI R2, RZ, 0x1, R7 ;  /* 0x00000001ff027819 */ /* 0x020fe40000011607 */
[----:B------:R-:W-:-:S03]  /*42e0*/  MOV R0, 0x400 ;  /* 0x0000040000007802 */ /* 0x000fc60000000f00 */
[----:B------:R-:W-:-:S05]  /*42f0*/  IMAD.WIDE.U32 R2, R2, -0x6db6db6d, RZ ;  /* 0x9249249302027825 */ /* 0x000fca00078e00ff */
[----:B------:R-:W-:Y:S02]  /*4300*/  SHF.R.U32.HI R2, RZ, 0x2, R3 ;  /* 0x00000002ff027819 */ /* 0x000fe40000011603 */
[----:B------:R-:W-:-:S03]  /*4310*/  SHF.L.U32 R3, R4, 0x1f, RZ ;  /* 0x0000001f04037819 */ /* 0x000fc600000006ff */
[----:B------:R-:W-:Y:S01]  /*4320*/  IMAD R7, R2, -0xe, R7 ;  /* 0xfffffff202077824 */ /* 0x000fe200078e0207 */
[----:B0-----:R-:W-:-:S05]  /*4330*/  LEA R0, R5, R0, 0x18 ;  /* 0x0000000005007211 */ /* 0x001fca00078ec0ff */
[----:B------:R-:W-:-:S04]  /*4340*/  VIADD R0, R0, 0x38070 ;  /* 0x0003807000007836 */ /* 0x000fc80000000000 */
[----:B------:R-:W-:-:S07]  /*4350*/  IMAD R2, R7, 0x8, R0 ;  /* 0x0000000807027824 */ /* 0x000fce00078e0200 */
.L_x_91:
[----:B0-----:R0:W1:Y:S02]  /*4360*/  SYNCS.PHASECHK.TRANS64.TRYWAIT P0, [R2+URZ], R3 ;  /* 0x00000003020075a7 */ /* 0x001064000800017f */
[----:B-1----:R-:W-:Y:S05]  /*4370*/  @!P0 NANOSLEEP.SYNCS 0x989680 ;  /* 0x009896800000895d */ /* 0x002fea0003900000 */
[----:B------:R-:W1:Y:S02]  /*4380*/  @!P0 SYNCS.PHASECHK.TRANS64 P0, [R2+URZ], R3 ;  /* 0x00000003020085a7 */ /* 0x000e64000800007f */
[----:B-1----:R-:W-:Y:S05]  /*4390*/  @!P0 BRA `(.L_x_91) ;  /* 0xfffffffc00f08947 */ /* 0x002fea000383ffff */
[----:B------:R-:W-:-:S05]  /*43a0*/  VIADD R7, R7, 0x1 ;  /* 0x0000000107077836 */ /* 0x000fca0000000000 */
[----:B------:R-:W-:-:S04]  /*43b0*/  ISETP.NE.AND P0, PT, R7, 0xe, PT ;  /* 0x0000000e0700780c */ /* 0x000fc80003f05270 */
[----:B0-----:R-:W-:Y:S02]  /*43c0*/  SEL R3, RZ, 0x1, P0 ;  /* 0x00000001ff037807 */ /* 0x001fe40000000000 */
[----:B------:R-:W-:Y:S02]  /*43d0*/  SEL R7, R7, RZ, P0 ;  /* 0x000000ff07077207 */ /* 0x000fe40000000000 */
[----:B------:R-:W-:-:S03]  /*43e0*/  LOP3.LUT R5, R4, R3, RZ, 0x3c, !PT ;  /* 0x0000000304057212 */ /* 0x000fc600078e3cff */
[----:B------:R-:W-:Y:S01]  /*43f0*/  IMAD R2, R7, 0x8, R0 ;  /* 0x0000000807027824 */ /* 0x000fe200078e0200 */
[----:B------:R-:W-:-:S07]  /*4400*/  SHF.L.U32 R3, R5, 0x1f, RZ ;  /* 0x0000001f05037819 */ /* 0x000fce00000006ff */
.L_x_92:
        /* <DEDUP_REMOVED lines=11> */
.L_x_93:
        /* <DEDUP_REMOVED lines=11> */
.L_x_94:
        /* <DEDUP_REMOVED lines=11> */
.L_x_95:
        /* <DEDUP_REMOVED lines=11> */
.L_x_96:
        /* <DEDUP_REMOVED lines=11> */
.L_x_97:
        /* <DEDUP_REMOVED lines=11> */
.L_x_98:
        /* <DEDUP_REMOVED lines=11> */
.L_x_99:
        /* <DEDUP_REMOVED lines=11> */
.L_x_100:
        /* <DEDUP_REMOVED lines=11> */
.L_x_101:
        /* <DEDUP_REMOVED lines=11> */
.L_x_102:
        /* <DEDUP_REMOVED lines=11> */
.L_x_103:
        /* <DEDUP_REMOVED lines=11> */
.L_x_104:
[----:B0-----:R0:W1:Y:S02]  /*4c50*/  SYNCS.PHASECHK.TRANS64.TRYWAIT P0, [R7+URZ], R0 ;  /* 0x00000000070075a7 */ /* 0x001064000800017f */
[----:B-1----:R-:W-:Y:S05]  /*4c60*/  @!P0 NANOSLEEP.SYNCS 0x989680 ;  /* 0x009896800000895d */ /* 0x002fea0003900000 */
[----:B------:R-:W1:Y:S02]  /*4c70*/  @!P0 SYNCS.PHASECHK.TRANS64 P0, [R7+URZ], R0 ;  /* 0x00000000070085a7 */ /* 0x000e64000800007f */
[----:B-1----:R-:W-:Y:S05]  /*4c80*/  @P0 EXIT ;  /* 0x000000000000094d */ /* 0x002fea0003800000 */
[----:B------:R-:W-:Y:S05]  /*4c90*/  BRA `(.L_x_104) ;  /* 0xfffffffc00ec7947 */ /* 0x000fea000383ffff */
.L_x_105:
[----:B------:R-:W-:-:S00]  /*4ca0*/  BRA `(.L_x_105) ;  /* 0xfffffffc00fc7947 */ /* 0x000fc0000383ffff */
[----:B------:R-:W-:-:S00]  /*4cb0*/  NOP ;  /* 0x0000000000007918 */ /* 0x000fc00000000000 */
        /* <DEDUP_REMOVED lines=12> */
.L_x_106:


//--------------------- .nv.shared._ZN7cutlass13device_kernelINS_4conv6kernel13ConvUniversalINS1_16ConvProblemShapeILNS1_8OperatorE2ELi2EEENS1_10collective14CollectiveConvINS1_46MainloopSm90TmaGmmaWarpSpecializedImplicitGemmILS5_2ELi14ELi2EN4cute5tupleIJNSA_1CILi1EEESD_SD_EEENS1_36KernelImplicitTmaWarpSpecializedSm90ELi1EEENSB_IJNSC_ILi64EEENSB_IJSH_EEESI_EEENS_6half_tESK_NSA_8TiledMMAINSA_8MMA_AtomIJNSA_4SM904GMMA25MMA_64x64x16_F32F16F16_SSILNSO_5MajorE1ELSQ_1ELNSO_7ScaleInE1ELSR_1EEEEEENSA_6LayoutISE_NSB_IJNSC_ILi0EEESV_SV_EEEEENSB_IJNSA_10UnderscoreESY_SY_EEEEENS7_6detail26Sm90ImplicitGemmTileTraitsINSA_13SM90_TMA_LOADENSA_14ComposedLayoutINSA_7SwizzleILi3ELi4ELi3EEENSA_18smem_ptr_flag_bitsILi16EEENSU_INSB_IJNSB_IJSH_SD_EEENSB_IJNSC_ILi8EEES1A_EEENSB_IJSD_NSC_ILi14EEEEEEEEENSB_IJNSB_IJSD_SV_EEENSB_IJSH_NSC_ILi512EEEEEENSB_IJSV_NSC_ILi4096EEEEEEEEEEEEEvEENS12_INSA_20SM90_TMA_LOAD_IM2COLES1M_vEEEENS_8epilogue10collective6detail29Sm90TmaWarpSpecializedAdapterINS1S_15DefaultEpilogueISK_NSB_IJlNSB_IJSD_llEEESV_EEES1X_NS1R_6thread17LinearCombinationISK_Li1EffLNS1Y_9ScaleType4KindE0ELNS_15FloatRoundStyleE2ESK_EENS_4gemm15EpilogueDefaultEEEEEvvEEEEvNT_6ParamsE --------------------------
	.section	.nv.shared._ZN7cutlass13device_kernelINS_4conv6kernel13ConvUniversalINS1_16ConvProblemShapeILNS1_8OperatorE2ELi2EEENS1_10collective14CollectiveConvINS1_46MainloopSm90TmaGmmaWarpSpecializedImplicitGemmILS5_2ELi14ELi2EN4cute5tupleIJNSA_1CILi1EEESD_SD_EEENS1_36KernelImplicitTmaWarpSpecializedSm90ELi1EEENSB_IJNSC_ILi64EEENSB_IJSH_EEESI_EEENS_6half_tESK_NSA_8TiledMMAINSA_8MMA_AtomIJNSA_4SM904GMMA25MMA_64x64x16_F32F16F16_SSILNSO_5MajorE1ELSQ_1ELNSO_7ScaleInE1ELSR_1EEEEEENSA_6LayoutISE_NSB_IJNSC_ILi0EEESV_SV_EEEEENSB_IJNSA_10UnderscoreESY_SY_EEEEENS7_6detail26Sm90ImplicitGemmTileTraitsINSA_13SM90_TMA_LOADENSA_14ComposedLayoutINSA_7SwizzleILi3ELi4ELi3EEENSA_18smem_ptr_flag_bitsILi16EEENSU_INSB_IJNSB_IJSH_SD_EEENSB_IJNSC_ILi8EEES1A_EEENSB_IJSD_NSC_ILi14EEEEEEEEENSB_IJNSB_IJSD_SV_EEENSB_IJSH_NSC_ILi512EEEEEENSB_IJSV_NSC_ILi4096EEEEEEEEEEEEEvEENS12_INSA_20SM90_TMA_LOAD_IM2COLES1M_vEEEENS_8epilogue10collective6detail29Sm90TmaWarpSpecializedAdapterINS1S_15DefaultEpilogueISK_NSB_IJlNSB_IJSD_llEEESV_EEES1X_NS1R_6thread17LinearCombinationISK_Li1EffLNS1Y_9ScaleType4KindE0ELNS_15FloatRoundStyleE2ESK_EENS_4gemm15EpilogueDefaultEEEEEvvEEEEvNT_6ParamsE,"aw",@nobits
	.sectionflags	@""
	.align	16
	.zero		1024


//--------------------- .nv.shared.reserved.0     --------------------------
	.section	.nv.shared.reserved.0,"aw",@nobits
	.weak		__nv_reservedSMEM_offset_0_alias
	.size		__nv_reservedSMEM_offset_0_alias, 0, 0
	.other		__nv_reservedSMEM_offset_0_alias,@"STO_CUDA_RESERVED_SHARED STV_DEFAULT"
__nv_reservedSMEM_offset_0_alias:
	.zero		0


//--------------------- .nv.global                --------------------------
	.section	.nv.global,"aw",@nobits
.nv.global:
	.type		_ZN39_INTERNAL_4a4cf64f_4_k_cu_ece3a6dd_29724cute1_E,@object
	.size		_ZN39_INTERNAL_4a4cf64f_4_k_cu_ece3a6dd_29724cute1_E,(_ZN39_INTERNAL_4a4cf64f_4_k_cu_ece3a6dd_29724cuda3std3__45__cpo6cbeginE - _ZN39_INTERNAL_4a4cf64f_4_k_cu_ece3a6dd_29724cute1_E)
_ZN39_INTERNAL_4a4cf64f_4_k_cu_ece3a6dd_29724cute1_E:
	.zero		1
	.type		_ZN39_INTERNAL_4a4cf64f_4_k_cu_ece3a6dd_29724cuda3std3__45__cpo6cbeginE,@object
	.size		_ZN39_INTERNAL_4a4cf64f_4_k_cu_ece3a6dd_29724cuda3std3__45__cpo6cbeginE,(_ZN39_INTERNAL_4a4cf64f_4_k_cu_ece3a6dd_29724cuda3std3__48in_placeE - _ZN39_INTERNAL_4a4cf64f_4_k_cu_ece3a6dd_29724cuda3std3__45__cpo6cbeginE)
_ZN39_INTERNAL_4a4cf64f_4_k_cu_ece3a6dd_29724cuda3std3__45__cpo6cbeginE:
	.zero		1
	.type		_ZN39_INTERNAL_4a4cf64f_4_k_cu_ece3a6dd_29724cuda3std3__48in_placeE,@object
	.size		_ZN39_INTERNAL_4a4cf64f_4_k_cu_ece3a6dd_29724cuda3std3__48in_placeE,(_ZN39_INTERNAL_4a4cf64f_4_k_cu_ece3a6dd_29724cuda3std6ranges3__45__cpo9iter_moveE - _ZN39_INTERNAL_4a4cf64f_4_k_cu_ece3a6dd_29724cuda3std3__48in_placeE)
_ZN39_INTERNAL_4a4cf64f_4_k_cu_ece3a6dd_29724cuda3std3__48in_placeE:
	.zero		1
	.type		_ZN39_INTERNAL_4a4cf64f_4_k_cu_ece3a6dd_29724cuda3std6ranges3__45__cpo9iter_moveE,@object
	.size		_ZN39_INTERNAL_4a4cf64f_4_k_cu_ece3a6dd_29724cuda3std6ranges3__45__cpo9iter_moveE,(_ZN39_INTERNAL_4a4cf64f_4_k_cu_ece3a6dd_29724cuda3std3__45__cpo5beginE - _ZN39_INTERNAL_4a4cf64f_4_k_cu_ece3a6dd_29724cuda3std6ranges3__45__cpo9iter_moveE)
_ZN39_INTERNAL_4a4cf64f_4_k_cu_ece3a6dd_29724cuda3std6ranges3__45__cpo9iter_moveE:
	.zero		1
	.type		_ZN39_INTERNAL_4a4cf64f_4_k_cu_ece3a6dd_29724cuda3std3__45__cpo5beginE,@object
	.size		_ZN39_INTERNAL_4a4cf64f_4_k_cu_ece3a6dd_29724cuda3std3__45__cpo5beginE,(_ZN39_INTERNAL_4a4cf64f_4_k_cu_ece3a6dd_29724cuda3std3__441_GLOBAL__N__4a4cf64f_4_k_cu_ece3a6dd_29726ignoreE - _ZN39_INTERNAL_4a4cf64f_4_k_cu_ece3a6dd_29724cuda3std3__45__cpo5beginE)
_ZN39_INTERNAL_4a4cf64f_4_k_cu_ece3a6dd_29724cuda3std3__45__cpo5beginE:
	.zero		1
	.type		_ZN39_INTERNAL_4a4cf64f_4_k_cu_ece3a6dd_29724cuda3std3__441_GLOBAL__N__4a4cf64f_4_k_cu_ece3a6dd_29726ignoreE,@object
	.size		_ZN39_INTERNAL_4a4cf64f_4_k_cu_ece3a6dd_29724cuda3std3__441_GLOBAL__N__4a4cf64f_4_k_cu_ece3a6dd_29726ignoreE,(_ZN39_INTERNAL_4a4cf64f_4_k_cu_ece3a6dd_29724cute7productE - _ZN39_INTERNAL_4a4cf64f_4_k_cu_ece3a6dd_29724cuda3std3__441_GLOBAL__N__4a4cf64f_4_k_cu_ece3a6dd_29726ignoreE)
_ZN39_INTERNAL_4a4cf64f_4_k_cu_ece3a6dd_29724cuda3std3__441_GLOBAL__N__4a4cf64f_4_k_cu_ece3a6dd_29726ignoreE:
	.zero		1
	.type		_ZN39_INTERNAL_4a4cf64f_4_k_cu_ece3a6dd_29724cute7productE,@object
	.size		_ZN39_INTERNAL_4a4cf64f_4_k_cu_ece3a6dd_29724cute7productE,(_ZN39_INTERNAL_4a4cf64f_4_k_cu_ece3a6dd_29724cuda3std3__45__cpo3endE - _ZN39_INTERNAL_4a4cf64f_4_k_cu_ece3a6dd_29724cute7productE)
_ZN39_INTERNAL_4a4cf64f_4_k_cu_ece3a6dd_29724cute7productE:
	.zero		1
	.type		_ZN39_INTERNAL_4a4cf64f_4_k_cu_ece3a6dd_29724cuda3std3__45__cpo3endE,@object
	.size		_ZN39_INTERNAL_4a4cf64f_4_k_cu_ece3a6dd_29724cuda3std3__45__cpo3endE,(_ZN39_INTERNAL_4a4cf64f_4_k_cu_ece3a6dd_29724cuda3std3__419piecewise_constructE - _ZN39_INTERNAL_4a4cf64f_4_k_cu_ece3a6dd_29724cuda3std3__45__cpo3endE)
_ZN39_INTERNAL_4a4cf64f_4_k_cu_ece3a6dd_29724cuda3std3__45__cpo3endE:
	.zero		1
	.type		_ZN39_INTERNAL_4a4cf64f_4_k_cu_ece3a6dd_29724cuda3std3__419piecewise_constructE,@object
	.size		_ZN39_INTERNAL_4a4cf64f_4_k_cu_ece3a6dd_29724cuda3std3__419piecewise_constructE,(_ZN39_INTERNAL_4a4cf64f_4_k_cu_ece3a6dd_29724cuda3std3__45__cpo4cendE - _ZN39_INTERNAL_4a4cf64f_4_k_cu_ece3a6dd_29724cuda3std3__419piecewise_constructE)
_ZN39_INTERNAL_4a4cf64f_4_k_cu_ece3a6dd_29724cuda3std3__419piecewise_constructE:
	.zero		1
	.type		_ZN39_INTERNAL_4a4cf64f_4_k_cu_ece3a6dd_29724cuda3std3__45__cpo4cendE,@object
	.size		_ZN39_INTERNAL_4a4cf64f_4_k_cu_ece3a6dd_29724cuda3std3__45__cpo4cendE,(_ZN39_INTERNAL_4a4cf64f_4_k_cu_ece3a6dd_29724cuda3std6ranges3__45__cpo4swapE - _ZN39_INTERNAL_4a4cf64f_4_k_cu_ece3a6dd_29724cuda3std3__45__cpo4cendE)
_ZN39_INTERNAL_4a4cf64f_4_k_cu_ece3a6dd_29724cuda3std3__45__cpo4cendE:
	.zero		1
	.type		_ZN39_INTERNAL_4a4cf64f_4_k_cu_ece3a6dd_29724cuda3std6ranges3__45__cpo4swapE,@object
	.size		_ZN39_INTERNAL_4a4cf64f_4_k_cu_ece3a6dd_29724cuda3std6ranges3__45__cpo4swapE,(.L_7 - _ZN39_INTERNAL_4a4cf64f_4_k_cu_ece3a6dd_29724cuda3std6ranges3__45__cpo4swapE)
_ZN39_INTERNAL_4a4cf64f_4_k_cu_ece3a6dd_29724cuda3std6ranges3__45__cpo4swapE:
	.zero		1
.L_7:


//--------------------- .nv.constant0._ZN7cutlass13device_kernelINS_4conv6kernel13ConvUniversalINS1_16ConvProblemShapeILNS1_8OperatorE2ELi2EEENS1_10collective14CollectiveConvINS1_46MainloopSm90TmaGmmaWarpSpecializedImplicitGemmILS5_2ELi14ELi2EN4cute5tupleIJNSA_1CILi1EEESD_SD_EEENS1_36KernelImplicitTmaWarpSpecializedSm90ELi1EEENSB_IJNSC_ILi64EEENSB_IJSH_EEESI_EEENS_6half_tESK_NSA_8TiledMMAINSA_8MMA_AtomIJNSA_4SM904GMMA25MMA_64x64x16_F32F16F16_SSILNSO_5MajorE1ELSQ_1ELNSO_7ScaleInE1ELSR_1EEEEEENSA_6LayoutISE_NSB_IJNSC_ILi0EEESV_SV_EEEEENSB_IJNSA_10UnderscoreESY_SY_EEEEENS7_6detail26Sm90ImplicitGemmTileTraitsINSA_13SM90_TMA_LOADENSA_14ComposedLayoutINSA_7SwizzleILi3ELi4ELi3EEENSA_18smem_ptr_flag_bitsILi16EEENSU_INSB_IJNSB_IJSH_SD_EEENSB_IJNSC_ILi8EEES1A_EEENSB_IJSD_NSC_ILi14EEEEEEEEENSB_IJNSB_IJSD_SV_EEENSB_IJSH_NSC_ILi512EEEEEENSB_IJSV_NSC_ILi4096EEEEEEEEEEEEEvEENS12_INSA_20SM90_TMA_LOAD_IM2COLES1M_vEEEENS_8epilogue10collective6detail29Sm90TmaWarpSpecializedAdapterINS1S_15DefaultEpilogueISK_NSB_IJlNSB_IJSD_llEEESV_EEES1X_NS1R_6thread17LinearCombinationISK_Li1EffLNS1Y_9ScaleType4KindE0ELNS_15FloatRoundStyleE2ESK_EENS_4gemm15EpilogueDefaultEEEEEvvEEEEvNT_6ParamsE --------------------------
	.section	.nv.constant0._ZN7cutlass13device_kernelINS_4conv6kernel13ConvUniversalINS1_16ConvProblemShapeILNS1_8OperatorE2ELi2EEENS1_10collective14CollectiveConvINS1_46MainloopSm90TmaGmmaWarpSpecializedImplicitGemmILS5_2ELi14ELi2EN4cute5tupleIJNSA_1CILi1EEESD_SD_EEENS1_36KernelImplicitTmaWarpSpecializedSm90ELi1EEENSB_IJNSC_ILi64EEENSB_IJSH_EEESI_EEENS_6half_tESK_NSA_8TiledMMAINSA_8MMA_AtomIJNSA_4SM904GMMA25MMA_64x64x16_F32F16F16_SSILNSO_5MajorE1ELSQ_1ELNSO_7ScaleInE1ELSR_1EEEEEENSA_6LayoutISE_NSB_IJNSC_ILi0EEESV_SV_EEEEENSB_IJNSA_10UnderscoreESY_SY_EEEEENS7_6detail26Sm90ImplicitGemmTileTraitsINSA_13SM90_TMA_LOADENSA_14ComposedLayoutINSA_7SwizzleILi3ELi4ELi3EEENSA_18smem_ptr_flag_bitsILi16EEENSU_INSB_IJNSB_IJSH_SD_EEENSB_IJNSC_ILi8EEES1A_EEENSB_IJSD_NSC_ILi14EEEEEEEEENSB_IJNSB_IJSD_SV_EEENSB_IJSH_NSC_ILi512EEEEEENSB_IJSV_NSC_ILi4096EEEEEEEEEEEEEvEENS12_INSA_20SM90_TMA_LOAD_IM2COLES1M_vEEEENS_8epilogue10collective6detail29Sm90TmaWarpSpecializedAdapterINS1S_15DefaultEpilogueISK_NSB_IJlNSB_IJSD_llEEESV_EEES1X_NS1R_6thread17LinearCombinationISK_Li1EffLNS1Y_9ScaleType4KindE0ELNS_15FloatRoundStyleE2ESK_EENS_4gemm15EpilogueDefaultEEEEEvvEEEEvNT_6ParamsE,"a",@progbits
	.sectionflags	@""
	.align	4
.nv.constant0._ZN7cutlass13device_kernelINS_4conv6kernel13ConvUniversalINS1_16ConvProblemShapeILNS1_8OperatorE2ELi2EEENS1_10collective14CollectiveConvINS1_46MainloopSm90TmaGmmaWarpSpecializedImplicitGemmILS5_2ELi14ELi2EN4cute5tupleIJNSA_1CILi1EEESD_SD_EEENS1_36KernelImplicitTmaWarpSpecializedSm90ELi1EEENSB_IJNSC_ILi64EEENSB_IJSH_EEESI_EEENS_6half_tESK_NSA_8TiledMMAINSA_8MMA_AtomIJNSA_4SM904GMMA25MMA_64x64x16_F32F16F16_SSILNSO_5MajorE1ELSQ_1ELNSO_7ScaleInE1ELSR_1EEEEEENSA_6LayoutISE_NSB_IJNSC_ILi0EEESV_SV_EEEEENSB_IJNSA_10UnderscoreESY_SY_EEEEENS7_6detail26Sm90ImplicitGemmTileTraitsINSA_13SM90_TMA_LOADENSA_14ComposedLayoutINSA_7SwizzleILi3ELi4ELi3EEENSA_18smem_ptr_flag_bitsILi16EEENSU_INSB_IJNSB_IJSH_SD_EEENSB_IJNSC_ILi8EEES1A_EEENSB_IJSD_NSC_ILi14EEEEEEEEENSB_IJNSB_IJSD_SV_EEENSB_IJSH_NSC_ILi512EEEEEENSB_IJSV_NSC_ILi4096EEEEEEEEEEEEEvEENS12_INSA_20SM90_TMA_LOAD_IM2COLES1M_vEEEENS_8epilogue10collective6detail29Sm90TmaWarpSpecializedAdapterINS1S_15DefaultEpilogueISK_NSB_IJlNSB_IJSD_llEEESV_EEES1X_NS1R_6thread17LinearCombinationISK_Li1EffLNS1Y_9ScaleType4KindE0ELNS_15FloatRoundStyleE2ESK_EENS_4gemm15EpilogueDefaultEEEEEvvEEEEvNT_6ParamsE:
	.zero		1536


//--------------------- SYMBOLS --------------------------

	.type		.nv.reservedSmem.offset0,@object
	.size		.nv.reservedSmem.offset0,0x4
